	.headerflags	@"EF_CUDA_TEXMODE_UNIFIED EF_CUDA_64BIT_ADDRESS EF_CUDA_ACCELERATORS EF_CUDA_SM90 EF_CUDA_VIRTUAL_SM(EF_CUDA_SM90)"
	.elftype	@"ET_EXEC"


//--------------------- .nv.info                  --------------------------
	.section	.nv.info,"",@"SHT_CUDA_INFO"
	.align	4


	//----- nvinfo : EIATTR_REGCOUNT
	.align		4
        /*0000*/ 	.byte	0x04, 0x2f
        /*0002*/ 	.short	(.L_3 - .L_2)
	.align		4
.L_2:
        /*0004*/ 	.word	index@(triton_poi_fused__native_batch_norm_legit_no_training_add_convolution_mul_sigmoid_silu_5)
        /*0008*/ 	.word	0x00000080


	//----- nvinfo : EIATTR_MIN_STACK_SIZE
	.align		4
.L_3:
        /*000c*/ 	.byte	0x04, 0x12
        /*000e*/ 	.short	(.L_5 - .L_4)
	.align		4
.L_4:
        /*0010*/ 	.word	index@(triton_poi_fused__native_batch_norm_legit_no_training_add_convolution_mul_sigmoid_silu_5)
        /*0014*/ 	.word	0x00000000


	//----- nvinfo : EIATTR_FRAME_SIZE
	.align		4
.L_5:
        /*0018*/ 	.byte	0x04, 0x11
        /*001a*/ 	.short	(.L_7 - .L_6)
	.align		4
.L_6:
        /*001c*/ 	.word	index@(triton_poi_fused__native_batch_norm_legit_no_training_add_convolution_mul_sigmoid_silu_5)
        /*0020*/ 	.word	0x00000000


	//----- nvinfo : EIATTR_MIN_STACK_SIZE
	.align		4
.L_7:
        /*0024*/ 	.byte	0x04, 0x12
        /*0026*/ 	.short	(.L_9 - .L_8)
	.align		4
.L_8:
        /*0028*/ 	.word	index@(triton_poi_fused__native_batch_norm_legit_no_training_add_convolution_mul_sigmoid_silu_5)
        /*002c*/ 	.word	0x00000000
.L_9:


//--------------------- .nv.info.triton_poi_fused__native_batch_norm_legit_no_training_add_convolution_mul_sigmoid_silu_5 --------------------------
	.section	.nv.info.triton_poi_fused__native_batch_norm_legit_no_training_add_convolution_mul_sigmoid_silu_5,"",@"SHT_CUDA_INFO"
	.sectionflags	@""
	.align	4


	//----- nvinfo : EIATTR_CUDA_API_VERSION
	.align		4
        /*0000*/ 	.byte	0x04, 0x37
        /*0002*/ 	.short	(.L_11 - .L_10)
.L_10:
        /*0004*/ 	.word	0x0000007c


	//----- nvinfo : EIATTR_KPARAM_INFO
	.align		4
.L_11:
        /*0008*/ 	.byte	0x04, 0x17
        /*000a*/ 	.short	(.L_13 - .L_12)
.L_12:
        /*000c*/ 	.word	0x00000000
        /*0010*/ 	.short	0x0010
        /*0012*/ 	.short	0x007c
        /*0014*/ 	.byte	0x00, 0xf0, 0x11, 0x00


	//----- nvinfo : EIATTR_KPARAM_INFO
	.align		4
.L_13:
        /*0018*/ 	.byte	0x04, 0x17
        /*001a*/ 	.short	(.L_15 - .L_14)
.L_14:
        /*001c*/ 	.word	0x00000000
        /*0020*/ 	.short	0x000f
        /*0022*/ 	.short	0x0078
        /*0024*/ 	.byte	0x00, 0xf0, 0x11, 0x00


	//----- nvinfo : EIATTR_KPARAM_INFO
	.align		4
.L_15:
        /*0028*/ 	.byte	0x04, 0x17
        /*002a*/ 	.short	(.L_17 - .L_16)
.L_16:
        /*002c*/ 	.word	0x00000000
        /*0030*/ 	.short	0x000e
        /*0032*/ 	.short	0x0070
        /*0034*/ 	.byte	0x00, 0xf4, 0x21, 0x00


	//----- nvinfo : EIATTR_KPARAM_INFO
	.align		4
.L_17:
        /*0038*/ 	.byte	0x04, 0x17
        /*003a*/ 	.short	(.L_19 - .L_18)
.L_18:
        /*003c*/ 	.word	0x00000000
        /*0040*/ 	.short	0x000d
        /*0042*/ 	.short	0x0068
        /*0044*/ 	.byte	0x00, 0xf4, 0x21, 0x00


	//----- nvinfo : EIATTR_KPARAM_INFO
	.align		4
.L_19:
        /*0048*/ 	.byte	0x04, 0x17
        /*004a*/ 	.short	(.L_21 - .L_20)
.L_20:
        /*004c*/ 	.word	0x00000000
        /*0050*/ 	.short	0x000c
        /*0052*/ 	.short	0x0060
        /*0054*/ 	.byte	0x00, 0xf4, 0x21, 0x00


	//----- nvinfo : EIATTR_KPARAM_INFO
	.align		4
.L_21:
        /*0058*/ 	.byte	0x04, 0x17
        /*005a*/ 	.short	(.L_23 - .L_22)
.L_22:
        /*005c*/ 	.word	0x00000000
        /*0060*/ 	.short	0x000b
        /*0062*/ 	.short	0x0058
        /*0064*/ 	.byte	0x00, 0xf4, 0x21, 0x00


	//----- nvinfo : EIATTR_KPARAM_INFO
	.align		4
.L_23:
        /*0068*/ 	.byte	0x04, 0x17
        /*006a*/ 	.short	(.L_25 - .L_24)
.L_24:
        /*006c*/ 	.word	0x00000000
        /*0070*/ 	.short	0x000a
        /*0072*/ 	.short	0x0050
        /*0074*/ 	.byte	0x00, 0xf4, 0x21, 0x00


	//----- nvinfo : EIATTR_KPARAM_INFO
	.align		4
.L_25:
        /*0078*/ 	.byte	0x04, 0x17
        /*007a*/ 	.short	(.L_27 - .L_26)
.L_26:
        /*007c*/ 	.word	0x00000000
        /*0080*/ 	.short	0x0009
        /*0082*/ 	.short	0x0048
        /*0084*/ 	.byte	0x00, 0xf4, 0x21, 0x00


	//----- nvinfo : EIATTR_KPARAM_INFO
	.align		4
.L_27:
        /*0088*/ 	.byte	0x04, 0x17
        /*008a*/ 	.short	(.L_29 - .L_28)
.L_28:
        /*008c*/ 	.word	0x00000000
        /*0090*/ 	.short	0x0008
        /*0092*/ 	.short	0x0040
        /*0094*/ 	.byte	0x00, 0xf4, 0x21, 0x00


	//----- nvinfo : EIATTR_KPARAM_INFO
	.align		4
.L_29:
        /*0098*/ 	.byte	0x04, 0x17
        /*009a*/ 	.short	(.L_31 - .L_30)
.L_30:
        /*009c*/ 	.word	0x00000000
        /*00a0*/ 	.short	0x0007
        /*00a2*/ 	.short	0x0038
        /*00a4*/ 	.byte	0x00, 0xf4, 0x21, 0x00


	//----- nvinfo : EIATTR_KPARAM_INFO
	.align		4
.L_31:
        /*00a8*/ 	.byte	0x04, 0x17
        /*00aa*/ 	.short	(.L_33 - .L_32)
.L_32:
        /*00ac*/ 	.word	0x00000000
        /*00b0*/ 	.short	0x0006
        /*00b2*/ 	.short	0x0030
        /*00b4*/ 	.byte	0x00, 0xf4, 0x21, 0x00


	//----- nvinfo : EIATTR_KPARAM_INFO
	.align		4
.L_33:
        /*00b8*/ 	.byte	0x04, 0x17
        /*00ba*/ 	.short	(.L_35 - .L_34)
.L_34:
        /*00bc*/ 	.word	0x00000000
        /*00c0*/ 	.short	0x0005
        /*00c2*/ 	.short	0x0028
        /*00c4*/ 	.byte	0x00, 0xf4, 0x21, 0x00


	//----- nvinfo : EIATTR_KPARAM_INFO
	.align		4
.L_35:
        /*00c8*/ 	.byte	0x04, 0x17
        /*00ca*/ 	.short	(.L_37 - .L_36)
.L_36:
        /*00cc*/ 	.word	0x00000000
        /*00d0*/ 	.short	0x0004
        /*00d2*/ 	.short	0x0020
        /*00d4*/ 	.byte	0x00, 0xf4, 0x21, 0x00


	//----- nvinfo : EIATTR_KPARAM_INFO
	.align		4
.L_37:
        /*00d8*/ 	.byte	0x04, 0x17
        /*00da*/ 	.short	(.L_39 - .L_38)
.L_38:
        /*00dc*/ 	.word	0x00000000
        /*00e0*/ 	.short	0x0003
        /*00e2*/ 	.short	0x0018
        /*00e4*/ 	.byte	0x00, 0xf4, 0x21, 0x00


	//----- nvinfo : EIATTR_KPARAM_INFO
	.align		4
.L_39:
        /*00e8*/ 	.byte	0x04, 0x17
        /*00ea*/ 	.short	(.L_41 - .L_40)
.L_40:
        /*00ec*/ 	.word	0x00000000
        /*00f0*/ 	.short	0x0002
        /*00f2*/ 	.short	0x0010
        /*00f4*/ 	.byte	0x00, 0xf4, 0x21, 0x00


	//----- nvinfo : EIATTR_KPARAM_INFO
	.align		4
.L_41:
        /*00f8*/ 	.byte	0x04, 0x17
        /*00fa*/ 	.short	(.L_43 - .L_42)
.L_42:
        /*00fc*/ 	.word	0x00000000
        /*0100*/ 	.short	0x0001
        /*0102*/ 	.short	0x0008
        /*0104*/ 	.byte	0x00, 0xf4, 0x21, 0x00


	//----- nvinfo : EIATTR_KPARAM_INFO
	.align		4
.L_43:
        /*0108*/ 	.byte	0x04, 0x17
        /*010a*/ 	.short	(.L_45 - .L_44)
.L_44:
        /*010c*/ 	.word	0x00000000
        /*0110*/ 	.short	0x0000
        /*0112*/ 	.short	0x0000
        /*0114*/ 	.byte	0x00, 0xf4, 0x21, 0x00


	//----- nvinfo : EIATTR_SPARSE_MMA_MASK
	.align		4
.L_45:
        /*0118*/ 	.byte	0x03, 0x50
        /*011a*/ 	.short	0x0000


	//----- nvinfo : EIATTR_MAXREG_COUNT
	.align		4
        /*011c*/ 	.byte	0x03, 0x1b
        /*011e*/ 	.short	0x00ff


	//----- nvinfo : EIATTR_EXIT_INSTR_OFFSETS
	.align		4
        /*0120*/ 	.byte	0x04, 0x1c
        /*0122*/ 	.short	(.L_47 - .L_46)


	//   ....[0]....
.L_46:
        /*0124*/ 	.word	0x000037b0


	//   ....[1]....
        /*0128*/ 	.word	0x00003800


	//----- nvinfo : EIATTR_REQNTID
	.align		4
.L_47:
        /*012c*/ 	.byte	0x04, 0x10
        /*012e*/ 	.short	(.L_49 - .L_48)
.L_48:
        /*0130*/ 	.word	0x00000100
        /*0134*/ 	.word	0x00000001
        /*0138*/ 	.word	0x00000001


	//----- nvinfo : EIATTR_CBANK_PARAM_SIZE
	.align		4
.L_49:
        /*013c*/ 	.byte	0x03, 0x19
        /*013e*/ 	.short	0x0080


	//----- nvinfo : EIATTR_PARAM_CBANK
	.align		4
        /*0140*/ 	.byte	0x04, 0x0a
        /*0142*/ 	.short	(.L_51 - .L_50)
	.align		4
.L_50:
        /*0144*/ 	.word	index@(.nv.constant0.triton_poi_fused__native_batch_norm_legit_no_training_add_convolution_mul_sigmoid_silu_5)
        /*0148*/ 	.short	0x0210
        /*014a*/ 	.short	0x0080


	//----- nvinfo : EIATTR_SW_WAR
	.align		4
.L_51:
        /*014c*/ 	.byte	0x04, 0x36
        /*014e*/ 	.short	(.L_53 - .L_52)
.L_52:
        /*0150*/ 	.word	0x00000008
.L_53:


//--------------------- .nv.callgraph             --------------------------
	.section	.nv.callgraph,"",@"SHT_CUDA_CALLGRAPH"
	.align	4
	.sectionentsize	8
	.align		4
        /*0000*/ 	.word	0x00000000
	.align		4
        /*0004*/ 	.word	0xffffffff
	.align		4
        /*0008*/ 	.word	0x00000000
	.align		4
        /*000c*/ 	.word	0xfffffffe
	.align		4
        /*0010*/ 	.word	0x00000000
	.align		4
        /*0014*/ 	.word	0xfffffffd
	.align		4
        /*0018*/ 	.word	0x00000000
	.align		4
        /*001c*/ 	.word	0xfffffffc


//--------------------- .nv.constant4             --------------------------
	.section	.nv.constant4,"a",@progbits
	.align	8
	.align		8
.nv.constant4:
        /*0000*/ 	.dword	_$_str
	.align		8
        /*0008*/ 	.dword	_$_str_$_2


//--------------------- .text.triton_poi_fused__native_batch_norm_legit_no_training_add_convolution_mul_sigmoid_silu_5 --------------------------
	.section	.text.triton_poi_fused__native_batch_norm_legit_no_training_add_convolution_mul_sigmoid_silu_5,"ax",@progbits
	.sectionflags	@"SHF_BARRIERS=1"
	.align	128
        .global         triton_poi_fused__native_batch_norm_legit_no_training_add_convolution_mul_sigmoid_silu_5
        .type           triton_poi_fused__native_batch_norm_legit_no_training_add_convolution_mul_sigmoid_silu_5,@function
        .size           triton_poi_fused__native_batch_norm_legit_no_training_add_convolution_mul_sigmoid_silu_5,(.L_x_1 - triton_poi_fused__native_batch_norm_legit_no_training_add_convolution_mul_sigmoid_silu_5)
        .other          triton_poi_fused__native_batch_norm_legit_no_training_add_convolution_mul_sigmoid_silu_5,@"STO_CUDA_ENTRY STV_DEFAULT"
triton_poi_fused__native_batch_norm_legit_no_training_add_convolution_mul_sigmoid_silu_5:
.text.triton_poi_fused__native_batch_norm_legit_no_training_add_convolution_mul_sigmoid_silu_5:
[----:B------:R-:W0:Y:S01]  /*0000*/  LDC R1, c[0x0][0x28] ;  /* 0x00000a00ff017b82 */ /* 0x000e220000000800 */
[----:B------:R-:W1:Y:S07]  /*0010*/  S2R R4, SR_CTAID.X ;  /* 0x0000000000047919 */ /* 0x000e6e0000002500 */
[----:B------:R-:W2:Y:S01]  /*0020*/  LDC.64 R6, c[0x0][0x238] ;  /* 0x00008e00ff067b82 */ /* 0x000ea20000000a00 */
[----:B------:R-:W-:Y:S02]  /*0030*/  CS2R R88, SRZ ;  /* 0x0000000000587805 */ /* 0x000fe4000001ff00 */
[----:B------:R-:W-:Y:S01]  /*0040*/  CS2R R90, SRZ ;  /* 0x00000000005a7805 */ /* 0x000fe2000001ff00 */
[----:B------:R-:W3:Y:S01]  /*0050*/  S2R R0, SR_TID.X ;  /* 0x0000000000007919 */ /* 0x000ee20000002100 */
[----:B------:R-:W-:-:S03]  /*0060*/  ULDC.64 UR6, c[0x0][0x208] ;  /* 0x0000820000067ab9 */ /* 0x000fc60000000a00 */
[----:B------:R-:W4:Y:S01]  /*0070*/  LDC.64 R8, c[0x0][0x258] ;  /* 0x00009600ff087b82 */ /* 0x000f220000000a00 */
[----:B------:R-:W-:Y:S02]  /*0080*/  CS2R R96, SRZ ;  /* 0x0000000000607805 */ /* 0x000fe4000001ff00 */
[----:B------:R-:W-:Y:S01]  /*0090*/  CS2R R98, SRZ ;  /* 0x0000000000627805 */ /* 0x000fe2000001ff00 */
[----:B------:R-:W5:Y:S04]  /*00a0*/  S2R R3, SR_CTAID.Y ;  /* 0x0000000000037919 */ /* 0x000f680000002600 */
[----:B------:R-:W5:Y:S08]  /*00b0*/  LDC.64 R10, c[0x0][0x228] ;  /* 0x00008a00ff0a7b82 */ /* 0x000f700000000a00 */
[----:B------:R-:W5:Y:S01]  /*00c0*/  LDC.64 R102, c[0x0][0x218] ;  /* 0x00008600ff667b82 */ /* 0x000f620000000a00 */
[----:B-1----:R-:W-:-:S07]  /*00d0*/  SHF.L.U32 R4, R4, 0x4, RZ ;  /* 0x0000000404047819 */ /* 0x002fce00000006ff */
[----:B------:R-:W1:Y:S01]  /*00e0*/  LDC.64 R12, c[0x0][0x250] ;  /* 0x00009400ff0c7b82 */ /* 0x000e620000000a00 */
[----:B---3--:R-:W-:-:S04]  /*00f0*/  SHF.L.U32 R2, R0, 0x2, RZ ;  /* 0x0000000200027819 */ /* 0x008fc800000006ff */
[----:B------:R-:W-:-:S03]  /*0100*/  LOP3.LUT R76, R4, 0xc, R2, 0xf8, !PT ;  /* 0x0000000c044c7812 */ /* 0x000fc600078ef802 */
[----:B------:R-:W3:Y:S01]  /*0110*/  LDC.64 R20, c[0x0][0x260] ;  /* 0x00009800ff147b82 */ /* 0x000ee20000000a00 */
[C---:B------:R-:W-:Y:S01]  /*0120*/  ISETP.GE.AND P0, PT, R76.reuse, 0x200, PT ;  /* 0x000002004c00780c */ /* 0x040fe20003f06270 */
[----:B--2---:R-:W-:-:S04]  /*0130*/  IMAD.WIDE R6, R76, 0x4, R6 ;  /* 0x000000044c067825 */ /* 0x004fc800078e0206 */
[----:B----4-:R-:W-:Y:S02]  /*0140*/  IMAD.WIDE R8, R76, 0x4, R8 ;  /* 0x000000044c087825 */ /* 0x010fe400078e0208 */
[----:B------:R-:W2:Y:S06]  /*0150*/  LDC.64 R22, c[0x0][0x268] ;  /* 0x00009a00ff167b82 */ /* 0x000eac0000000a00 */
[----:B------:R5:W4:Y:S02]  /*0160*/  @!P0 LDG.E.EL.128 R88, desc[UR6][R6.64] ;  /* 0x0000000606588981 */ /* 0x000b24000c2e1d00 */
[----:B------:R-:W2:Y:S02]  /*0170*/  LDC.64 R14, c[0x0][0x220] ;  /* 0x00008800ff0e7b82 */ /* 0x000ea40000000a00 */
[----:B------:R1:W4:Y:S01]  /*0180*/  @!P0 LDG.E.EL.128 R96, desc[UR6][R8.64] ;  /* 0x0000000608608981 */ /* 0x000322000c2e1d00 */
[----:B------:R-:W-:-:S02]  /*0190*/  SHF.R.U32.HI R62, RZ, 0x2, R0 ;  /* 0x00000002ff3e7819 */ /* 0x000fc40000011600 */
[----:B------:R-:W-:Y:S02]  /*01a0*/  CS2R R48, SRZ ;  /* 0x0000000000307805 */ /* 0x000fe4000001ff00 */
[----:B------:R-:W-:Y:S02]  /*01b0*/  CS2R R50, SRZ ;  /* 0x0000000000327805 */ /* 0x000fe4000001ff00 */
[----:B------:R-:W-:Y:S01]  /*01c0*/  SGXT.U32 R62, R62, 0x6 ;  /* 0x000000063e3e781a */ /* 0x000fe20000000000 */
[----:B------:R-:W2:Y:S01]  /*01d0*/  LDC.64 R112, c[0x0][0x210] ;  /* 0x00008400ff707b82 */ /* 0x000ea20000000a00 */
[----:B0----5:R-:W-:Y:S02]  /*01e0*/  IMAD.WIDE R6, R76, 0x4, R10 ;  /* 0x000000044c067825 */ /* 0x021fe400078e020a */
[----:B------:R-:W-:Y:S02]  /*01f0*/  PRMT R62, R62, 0x6540, R3 ;  /* 0x000065403e3e7816 */ /* 0x000fe40000000003 */
[----:B------:R-:W-:-:S02]  /*0200*/  CS2R R36, SRZ ;  /* 0x0000000000247805 */ /* 0x000fc4000001ff00 */
[----:B------:R-:W-:Y:S01]  /*0210*/  CS2R R38, SRZ ;  /* 0x0000000000267805 */ /* 0x000fe2000001ff00 */
[----:B------:R0:W5:Y:S01]  /*0220*/  @!P0 LDG.E.EL.128 R48, desc[UR6][R6.64] ;  /* 0x0000000606308981 */ /* 0x000162000c2e1d00 */
[C---:B------:R-:W-:Y:S01]  /*0230*/  LOP3.LUT R61, R62.reuse, 0x80, RZ, 0xfc, !PT ;  /* 0x000000803e3d7812 */ /* 0x040fe200078efcff */
[----:B------:R-:W2:Y:S01]  /*0240*/  LDC.64 R70, c[0x0][0x230] ;  /* 0x00008c00ff467b82 */ /* 0x000ea20000000a00 */
[C---:B------:R-:W-:Y:S02]  /*0250*/  LEA R68, R62.reuse, R76, 0x9 ;  /* 0x0000004c3e447211 */ /* 0x040fe400078e48ff */
[----:B------:R-:W-:Y:S02]  /*0260*/  CS2R R44, SRZ ;  /* 0x00000000002c7805 */ /* 0x000fe4000001ff00 */
[----:B------:R-:W-:Y:S02]  /*0270*/  LOP3.LUT R60, R62, 0x40, RZ, 0xfc, !PT ;  /* 0x000000403e3c7812 */ /* 0x000fe400078efcff */
[----:B------:R-:W-:-:S02]  /*0280*/  CS2R R46, SRZ ;  /* 0x00000000002e7805 */ /* 0x000fc4000001ff00 */
[----:B------:R-:W-:Y:S01]  /*0290*/  LOP3.LUT R77, R62, 0xc0, RZ, 0xfc, !PT ;  /* 0x000000c03e4d7812 */ /* 0x000fe200078efcff */
[----:B------:R-:W-:Y:S01]  /*02a0*/  IMAD.WIDE R110, R68, 0x4, R102 ;  /* 0x00000004446e7825 */ /* 0x000fe200078e0266 */
[-C--:B------:R-:W-:Y:S02]  /*02b0*/  LEA R78, R61, R76.reuse, 0x9 ;  /* 0x0000004c3d4e7211 */ /* 0x080fe400078e48ff */
[----:B------:R-:W-:Y:S02]  /*02c0*/  CS2R R40, SRZ ;  /* 0x0000000000287805 */ /* 0x000fe4000001ff00 */
[-C--:B------:R-:W-:Y:S02]  /*02d0*/  LEA R72, R60, R76.reuse, 0x9 ;  /* 0x0000004c3c487211 */ /* 0x080fe400078e48ff */
[----:B-1----:R-:W-:Y:S02]  /*02e0*/  CS2R R8, SRZ ;  /* 0x0000000000087805 */ /* 0x002fe4000001ff00 */
[----:B------:R-:W-:-:S02]  /*02f0*/  LEA R93, R77, R76, 0x9 ;  /* 0x0000004c4d5d7211 */ /* 0x000fc400078e48ff */
[----:B------:R-:W-:Y:S01]  /*0300*/  CS2R R10, SRZ ;  /* 0x00000000000a7805 */ /* 0x000fe2000001ff00 */
[----:B------:R-:W-:Y:S01]  /*0310*/  IMAD.WIDE R104, R78, 0x4, R102 ;  /* 0x000000044e687825 */ /* 0x000fe200078e0266 */
[----:B------:R-:W-:Y:S01]  /*0320*/  CS2R R42, SRZ ;  /* 0x00000000002a7805 */ /* 0x000fe2000001ff00 */
[----:B------:R-:W5:Y:S01]  /*0330*/  @!P0 LDG.E.EL.128 R36, desc[UR6][R110.64] ;  /* 0x000000066e248981 */ /* 0x000f62000c2e1d00 */
[----:B------:R-:W-:Y:S01]  /*0340*/  CS2R R64, SRZ ;  /* 0x0000000000407805 */ /* 0x000fe2000001ff00 */
[----:B0-----:R-:W-:Y:S01]  /*0350*/  IMAD.WIDE R6, R76, 0x4, R12 ;  /* 0x000000044c067825 */ /* 0x001fe200078e020c */
[----:B------:R-:W-:Y:S02]  /*0360*/  CS2R R66, SRZ ;  /* 0x0000000000427805 */ /* 0x000fe4000001ff00 */
[----:B------:R-:W-:Y:S02]  /*0370*/  CS2R R56, SRZ ;  /* 0x0000000000387805 */ /* 0x000fe4000001ff00 */
[----:B------:R-:W-:Y:S01]  /*0380*/  CS2R R58, SRZ ;  /* 0x00000000003a7805 */ /* 0x000fe2000001ff00 */
[----:B------:R-:W-:Y:S01]  /*0390*/  IMAD.WIDE R108, R72, 0x4, R102 ;  /* 0x00000004486c7825 */ /* 0x000fe200078e0266 */
[----:B------:R-:W-:-:S02]  /*03a0*/  CS2R R52, SRZ ;  /* 0x0000000000347805 */ /* 0x000fc4000001ff00 */
[----:B------:R-:W-:Y:S02]  /*03b0*/  CS2R R54, SRZ ;  /* 0x0000000000367805 */ /* 0x000fe4000001ff00 */
[----:B------:R-:W-:Y:S01]  /*03c0*/  CS2R R16, SRZ ;  /* 0x0000000000107805 */ /* 0x000fe2000001ff00 */
[----:B------:R-:W-:Y:S01]  /*03d0*/  IMAD.WIDE R102, R93, 0x4, R102 ;  /* 0x000000045d667825 */ /* 0x000fe200078e0266 */
[----:B------:R-:W-:Y:S01]  /*03e0*/  CS2R R18, SRZ ;  /* 0x0000000000127805 */ /* 0x000fe2000001ff00 */
[----:B------:R-:W5:Y:S01]  /*03f0*/  @!P0 LDG.E.EL.128 R44, desc[UR6][R104.64] ;  /* 0x00000006682c8981 */ /* 0x000f62000c2e1d00 */
[----:B------:R-:W0:Y:S01]  /*0400*/  LDC.64 R74, c[0x0][0x240] ;  /* 0x00009000ff4a7b82 */ /* 0x000e220000000a00 */
[C---:B---3--:R-:W-:Y:S02]  /*0410*/  IMAD.WIDE R12, R76.reuse, 0x4, R20 ;  /* 0x000000044c0c7825 */ /* 0x048fe400078e0214 */
[----:B------:R1:W3:Y:S02]  /*0420*/  @!P0 LDG.E.EL.128 R8, desc[UR6][R6.64] ;  /* 0x0000000606088981 */ /* 0x0002e4000c2e1d00 */
[----:B--2---:R-:W-:-:S02]  /*0430*/  IMAD.WIDE R20, R76, 0x4, R22 ;  /* 0x000000044c147825 */ /* 0x004fc400078e0216 */
[----:B------:R-:W2:Y:S01]  /*0440*/  @!P0 LDG.E.EL.128 R40, desc[UR6][R108.64] ;  /* 0x000000066c288981 */ /* 0x000ea2000c2e1d00 */
[----:B------:R-:W-:Y:S01]  /*0450*/  CS2R R80, SRZ ;  /* 0x0000000000507805 */ /* 0x000fe2000001ff00 */
[----:B------:R-:W-:Y:S01]  /*0460*/  IMAD.WIDE R14, R76, 0x4, R14 ;  /* 0x000000044c0e7825 */ /* 0x000fe200078e020e */
[----:B------:R-:W-:Y:S01]  /*0470*/  CS2R R82, SRZ ;  /* 0x0000000000527805 */ /* 0x000fe2000001ff00 */
[----:B------:R-:W2:Y:S01]  /*0480*/  @!P0 LDG.E.EL.128 R64, desc[UR6][R102.64] ;  /* 0x0000000666408981 */ /* 0x000ea2000c2e1d00 */
[----:B------:R-:W-:Y:S01]  /*0490*/  CS2R R84, SRZ ;  /* 0x0000000000547805 */ /* 0x000fe2000001ff00 */
[----:B-1----:R-:W1:Y:S01]  /*04a0*/  LDC.64 R6, c[0x0][0x248] ;  /* 0x00009200ff067b82 */ /* 0x002e620000000a00 */
[----:B------:R-:W-:Y:S01]  /*04b0*/  CS2R R86, SRZ ;  /* 0x0000000000567805 */ /* 0x000fe2000001ff00 */
[----:B------:R0:W2:Y:S01]  /*04c0*/  @!P0 LDG.E.EL.128 R56, desc[UR6][R12.64] ;  /* 0x000000060c388981 */ /* 0x0000a2000c2e1d00 */
[----:B------:R-:W-:Y:S01]  /*04d0*/  CS2R R22, SRZ ;  /* 0x0000000000167805 */ /* 0x000fe2000001ff00 */
[----:B------:R-:W-:-:S02]  /*04e0*/  IMAD.WIDE R118, R68, 0x4, R112 ;  /* 0x0000000444767825 */ /* 0x000fc400078e0270 */
[----:B------:R0:W2:Y:S02]  /*04f0*/  @!P0 LDG.E.EL.128 R52, desc[UR6][R20.64] ;  /* 0x0000000614348981 */ /* 0x0000a4000c2e1d00 */
[--C-:B------:R-:W-:Y:S01]  /*0500*/  IMAD.WIDE R114, R78, 0x4, R112.reuse ;  /* 0x000000044e727825 */ /* 0x100fe200078e0270 */
[----:B------:R-:W-:Y:S01]  /*0510*/  CS2R R24, SRZ ;  /* 0x0000000000187805 */ /* 0x000fe2000001ff00 */
[----:B------:R0:W2:Y:S01]  /*0520*/  @!P0 LDG.E.EL.128 R16, desc[UR6][R14.64] ;  /* 0x000000060e108981 */ /* 0x0000a2000c2e1d00 */
[----:B------:R-:W-:Y:S02]  /*0530*/  CS2R R26, SRZ ;  /* 0x00000000001a7805 */ /* 0x000fe4000001ff00 */
[----:B0-----:R-:W-:Y:S01]  /*0540*/  CS2R R12, SRZ ;  /* 0x00000000000c7805 */ /* 0x001fe2000001ff00 */
[----:B------:R-:W-:Y:S01]  /*0550*/  IMAD.WIDE R116, R72, 0x4, R112 ;  /* 0x0000000448747825 */ /* 0x000fe200078e0270 */
[----:B------:R-:W2:Y:S01]  /*0560*/  @!P0 LDG.E.EL.128 R80, desc[UR6][R118.64] ;  /* 0x0000000676508981 */ /* 0x000ea2000c2e1d00 */
[----:B------:R-:W-:-:S02]  /*0570*/  CS2R R28, SRZ ;  /* 0x00000000001c7805 */ /* 0x000fc4000001ff00 */
[----:B------:R-:W-:Y:S01]  /*0580*/  CS2R R20, SRZ ;  /* 0x0000000000147805 */ /* 0x000fe2000001ff00 */
[----:B------:R-:W-:Y:S01]  /*0590*/  IMAD.WIDE R112, R93, 0x4, R112 ;  /* 0x000000045d707825 */ /* 0x000fe200078e0270 */
[----:B------:R-:W2:Y:S01]  /*05a0*/  @!P0 LDG.E.EL.128 R84, desc[UR6][R114.64] ;  /* 0x0000000672548981 */ /* 0x000ea2000c2e1d00 */
[----:B------:R-:W-:Y:S02]  /*05b0*/  CS2R R30, SRZ ;  /* 0x00000000001e7805 */ /* 0x000fe4000001ff00 */
[----:B------:R-:W-:Y:S01]  /*05c0*/  CS2R R14, SRZ ;  /* 0x00000000000e7805 */ /* 0x000fe2000001ff00 */
[C---:B------:R-:W-:Y:S01]  /*05d0*/  IMAD.WIDE R70, R76.reuse, 0x4, R70 ;  /* 0x000000044c467825 */ /* 0x040fe200078e0246 */
[----:B------:R-:W2:Y:S01]  /*05e0*/  @!P0 LDG.E.EL.128 R20, desc[UR6][R112.64] ;  /* 0x0000000670148981 */ /* 0x000ea2000c2e1d00 */
[----:B------:R-:W-:Y:S02]  /*05f0*/  CS2R R32, SRZ ;  /* 0x0000000000207805 */ /* 0x000fe4000001ff00 */
[----:B------:R-:W-:Y:S01]  /*0600*/  CS2R R34, SRZ ;  /* 0x0000000000227805 */ /* 0x000fe2000001ff00 */
[----:B------:R-:W0:Y:S01]  /*0610*/  LDC.64 R122, c[0x0][0x278] ;  /* 0x00009e00ff7a7b82 */ /* 0x000e220000000a00 */
[----:B------:R-:W2:Y:S04]  /*0620*/  @!P0 LDG.E.EL.128 R12, desc[UR6][R116.64] ;  /* 0x00000006740c8981 */ /* 0x000ea8000c2e1d00 */
[----:B------:R-:W2:Y:S01]  /*0630*/  @!P0 LDG.E.EL.128 R24, desc[UR6][R70.64] ;  /* 0x0000000646188981 */ /* 0x000ea2000c2e1d00 */
[----:B------:R-:W-:-:S04]  /*0640*/  IMAD.WIDE R74, R76, 0x4, R74 ;  /* 0x000000044c4a7825 */ /* 0x000fc800078e024a */
[----:B-1----:R-:W-:Y:S01]  /*0650*/  IMAD.WIDE R6, R76, 0x4, R6 ;  /* 0x000000044c067825 */ /* 0x002fe200078e0206 */
[----:B------:R-:W2:Y:S04]  /*0660*/  @!P0 LDG.E.EL.128 R28, desc[UR6][R74.64] ;  /* 0x000000064a1c8981 */ /* 0x000ea8000c2e1d00 */
[----:B------:R1:W2:Y:S02]  /*0670*/  @!P0 LDG.E.EL.128 R32, desc[UR6][R6.64] ;  /* 0x0000000606208981 */ /* 0x0002a4000c2e1d00 */
[----:B-1----:R-:W-:Y:S01]  /*0680*/  HFMA2.MMA R6, -RZ, RZ, 1.625, 0 ;  /* 0x3e800000ff067435 */ /* 0x002fe200000001ff */
[----:B----4-:R-:W-:Y:S01]  /*0690*/  FADD R90, R90, 9.9999997473787516356e-06 ;  /* 0x3727c5ac5a5a7421 */ /* 0x010fe20000000000 */
[----:B------:R-:W-:-:S05]  /*06a0*/  FADD R91, R91, 9.9999997473787516356e-06 ;  /* 0x3727c5ac5b5b7421 */ /* 0x000fca0000000000 */
[----:B------:R-:W1:Y:S01]  /*06b0*/  MUFU.SQRT R90, R90 ;  /* 0x0000005a005a7308 */ /* 0x000e620000002000 */
[----:B------:R-:W-:Y:S01]  /*06c0*/  FADD R96, R96, 9.9999997473787516356e-06 ;  /* 0x3727c5ac60607421 */ /* 0x000fe20000000000 */
[----:B------:R-:W-:-:S06]  /*06d0*/  FADD R97, R97, 9.9999997473787516356e-06 ;  /* 0x3727c5ac61617421 */ /* 0x000fcc0000000000 */
[----:B------:R-:W4:Y:S01]  /*06e0*/  MUFU.SQRT R91, R91 ;  /* 0x0000005b005b7308 */ /* 0x000f220000002000 */
[----:B------:R-:W-:-:S07]  /*06f0*/  FADD R98, R98, 9.9999997473787516356e-06 ;  /* 0x3727c5ac62627421 */ /* 0x000fce0000000000 */
[----:B------:R-:W0:Y:S01]  /*0700*/  MUFU.SQRT R96, R96 ;  /* 0x0000006000607308 */ /* 0x000e220000002000 */
[----:B-1----:R-:W-:Y:S01]  /*0710*/  FSETP.GT.AND P4, PT, R90, 8.50705917302346158658e+37, PT ;  /* 0x7e8000005a00780b */ /* 0x002fe20003f84000 */
[----:B------:R-:W-:-:S06]  /*0720*/  FADD R99, R99, 9.9999997473787516356e-06 ;  /* 0x3727c5ac63637421 */ /* 0x000fcc0000000000 */
[----:B------:R-:W1:Y:S01]  /*0730*/  MUFU.SQRT R97, R97 ;  /* 0x0000006100617308 */ /* 0x000e620000002000 */
[----:B------:R-:W-:Y:S02]  /*0740*/  FSETP.GEU.AND P1, PT, R90, 1.175494350822287508e-38, PT ;  /* 0x008000005a00780b */ /* 0x000fe40003f2e000 */
[----:B----4-:R-:W-:-:S05]  /*0750*/  FSETP.GT.AND P2, PT, R91, 8.50705917302346158658e+37, PT ;  /* 0x7e8000005b00780b */ /* 0x010fca0003f44000 */
[----:B------:R-:W4:Y:S01]  /*0760*/  MUFU.SQRT R98, R98 ;  /* 0x0000006200627308 */ /* 0x000f220000002000 */
[----:B0-----:R-:W-:Y:S01]  /*0770*/  FSETP.GT.AND P5, PT, R96, 8.50705917302346158658e+37, PT ;  /* 0x7e8000006000780b */ /* 0x001fe20003fa4000 */
[----:B------:R-:W-:Y:S01]  /*0780*/  @P4 FMUL R90, R90, 0.25 ;  /* 0x3e8000005a5a4820 */ /* 0x000fe20000400000 */
[----:B------:R-:W-:-:S05]  /*0790*/  FSETP.GEU.AND P6, PT, R91, 1.175494350822287508e-38, PT ;  /* 0x008000005b00780b */ /* 0x000fca0003fce000 */
[----:B------:R-:W0:Y:S01]  /*07a0*/  MUFU.SQRT R99, R99 ;  /* 0x0000006300637308 */ /* 0x000e220000002000 */
[----:B------:R-:W-:Y:S02]  /*07b0*/  FSEL R70, R6, 1, P4 ;  /* 0x3f80000006467808 */ /* 0x000fe40002000000 */
[----:B-1----:R-:W-:Y:S01]  /*07c0*/  FSETP.GT.AND P4, PT, R97, 8.50705917302346158658e+37, PT ;  /* 0x7e8000006100780b */ /* 0x002fe20003f84000 */
[----:B------:R-:W-:Y:S01]  /*07d0*/  @!P1 FMUL R90, R90, 16777216 ;  /* 0x4b8000005a5a9820 */ /* 0x000fe20000400000 */
[----:B------:R-:W-:Y:S01]  /*07e0*/  FSEL R74, R6, 1, P2 ;  /* 0x3f800000064a7808 */ /* 0x000fe20001000000 */
[----:B------:R-:W-:Y:S01]  /*07f0*/  @P2 FMUL R91, R91, 0.25 ;  /* 0x3e8000005b5b2820 */ /* 0x000fe20000400000 */
[----:B------:R-:W-:Y:S01]  /*0800*/  FSETP.GEU.AND P3, PT, R96, 1.175494350822287508e-38, PT ;  /* 0x008000006000780b */ /* 0x000fe20003f6e000 */
[----:B------:R1:W-:Y:S01]  /*0810*/  MUFU.RCP R63, R90 ;  /* 0x0000005a003f7308 */ /* 0x0003e20000001000 */
[----:B------:R-:W-:Y:S01]  /*0820*/  @!P1 FMUL R70, R70, 16777216 ;  /* 0x4b80000046469820 */ /* 0x000fe20000400000 */
[----:B----4-:R-:W-:Y:S01]  /*0830*/  FSETP.GT.AND P1, PT, R98, 8.50705917302346158658e+37, PT ;  /* 0x7e8000006200780b */ /* 0x010fe20003f24000 */
[----:B------:R-:W-:Y:S01]  /*0840*/  @P5 FMUL R96, R96, 0.25 ;  /* 0x3e80000060605820 */ /* 0x000fe20000400000 */
[----:B------:R-:W-:Y:S01]  /*0850*/  @!P6 FMUL R91, R91, 16777216 ;  /* 0x4b8000005b5be820 */ /* 0x000fe20000400000 */
[----:B------:R-:W-:Y:S01]  /*0860*/  FSETP.GEU.AND P2, PT, R97, 1.175494350822287508e-38, PT ;  /* 0x008000006100780b */ /* 0x000fe20003f4e000 */
[----:B------:R-:W-:Y:S01]  /*0870*/  @!P6 FMUL R74, R74, 16777216 ;  /* 0x4b8000004a4ae820 */ /* 0x000fe20000400000 */
[----:B-1----:R-:W-:-:S02]  /*0880*/  FSEL R90, R6, 1, P5 ;  /* 0x3f800000065a7808 */ /* 0x002fc40002800000 */
[----:B0-----:R-:W-:Y:S01]  /*0890*/  FSETP.GT.AND P5, PT, R99, 8.50705917302346158658e+37, PT ;  /* 0x7e8000006300780b */ /* 0x001fe20003fa4000 */
[----:B------:R-:W-:Y:S01]  /*08a0*/  @P4 FMUL R97, R97, 0.25 ;  /* 0x3e80000061614820 */ /* 0x000fe20000400000 */
[----:B------:R-:W-:Y:S02]  /*08b0*/  FSETP.GEU.AND P6, PT, R98, 1.175494350822287508e-38, PT ;  /* 0x008000006200780b */ /* 0x000fe40003fce000 */
[----:B------:R-:W-:Y:S02]  /*08c0*/  FSEL R92, R6, 1, P4 ;  /* 0x3f800000065c7808 */ /* 0x000fe40002000000 */
[----:B------:R-:W-:Y:S01]  /*08d0*/  FSETP.GEU.AND P4, PT, R99, 1.175494350822287508e-38, PT ;  /* 0x008000006300780b */ /* 0x000fe20003f8e000 */
[----:B------:R-:W-:Y:S02]  /*08e0*/  @P1 FMUL R98, R98, 0.25 ;  /* 0x3e80000062621820 */ /* 0x000fe40000400000 */
[----:B------:R-:W-:-:S04]  /*08f0*/  @!P2 FMUL R97, R97, 16777216 ;  /* 0x4b8000006161a820 */ /* 0x000fc80000400000 */
[----:B------:R-:W-:Y:S02]  /*0900*/  @P5 FMUL R99, R99, 0.25 ;  /* 0x3e80000063635820 */ /* 0x000fe40000400000 */
[----:B------:R-:W-:Y:S01]  /*0910*/  @!P6 FMUL R98, R98, 16777216 ;  /* 0x4b8000006262e820 */ /* 0x000fe20000400000 */
[----:B------:R-:W-:-:S03]  /*0920*/  @!P3 FMUL R96, R96, 16777216 ;  /* 0x4b8000006060b820 */ /* 0x000fc60000400000 */
[----:B------:R-:W-:Y:S01]  /*0930*/  @!P4 FMUL R99, R99, 16777216 ;  /* 0x4b8000006363c820 */ /* 0x000fe20000400000 */
[----:B------:R-:W0:Y:S01]  /*0940*/  MUFU.RCP R71, R97 ;  /* 0x0000006100477308 */ /* 0x000e220000001000 */
[----:B------:R-:W-:-:S07]  /*0950*/  FSEL R5, R6, 1, P1 ;  /* 0x3f80000006057808 */ /* 0x000fce0000800000 */
[----:B------:R-:W1:Y:S01]  /*0960*/  MUFU.RCP R98, R98 ;  /* 0x0000006200627308 */ /* 0x000e620000001000 */
[----:B------:R-:W-:-:S07]  /*0970*/  FSEL R94, R6, 1, P5 ;  /* 0x3f800000065e7808 */ /* 0x000fce0002800000 */
[----:B------:R-:W4:Y:S01]  /*0980*/  MUFU.RCP R99, R99 ;  /* 0x0000006300637308 */ /* 0x000f220000001000 */
[----:B------:R-:W-:-:S07]  /*0990*/  @!P2 FMUL R92, R92, 16777216 ;  /* 0x4b8000005c5ca820 */ /* 0x000fce0000400000 */
[----:B------:R-:W1:Y:S01]  /*09a0*/  MUFU.RCP R7, R96 ;  /* 0x0000006000077308 */ /* 0x000e620000001000 */
[----:B-----5:R-:W-:Y:S01]  /*09b0*/  FADD R37, R49, R37 ;  /* 0x0000002531257221 */ /* 0x020fe20000000000 */
[----:B------:R-:W-:-:S06]  /*09c0*/  @!P6 FMUL R5, R5, 16777216 ;  /* 0x4b8000000505e820 */ /* 0x000fcc0000400000 */
[----:B------:R-:W5:Y:S01]  /*09d0*/  MUFU.RCP R69, R91 ;  /* 0x0000005b00457308 */ /* 0x000f620000001000 */
[----:B------:R-:W-:Y:S01]  /*09e0*/  @!P4 FMUL R94, R94, 16777216 ;  /* 0x4b8000005e5ec820 */ /* 0x000fe20000400000 */
[----:B------:R-:W-:Y:S01]  /*09f0*/  @!P3 FMUL R90, R90, 16777216 ;  /* 0x4b8000005a5ab820 */ /* 0x000fe20000400000 */
[----:B0-----:R-:W-:Y:S01]  /*0a00*/  FMUL R71, R71, R92 ;  /* 0x0000005c47477220 */ /* 0x001fe20000400000 */
[----:B------:R-:W-:Y:S01]  /*0a10*/  FADD R44, R48, R44 ;  /* 0x0000002c302c7221 */ /* 0x000fe20000000000 */
[----:B---3--:R-:W-:Y:S01]  /*0a20*/  FADD R120, R37, -R9 ;  /* 0x8000000925787221 */ /* 0x008fe20000000000 */
[----:B------:R-:W-:Y:S01]  /*0a30*/  FMUL R63, R63, R70 ;  /* 0x000000463f3f7220 */ /* 0x000fe20000400000 */
[----:B-1----:R-:W-:Y:S01]  /*0a40*/  FMUL R70, R98, R5 ;  /* 0x0000000562467220 */ /* 0x002fe20000400000 */
[C---:B------:R-:W-:Y:S01]  /*0a50*/  FADD R39, R51.reuse, R39 ;  /* 0x0000002733277221 */ /* 0x040fe20000000000 */
[C---:B--2---:R-:W-:Y:S01]  /*0a60*/  FADD R43, R51.reuse, R43 ;  /* 0x0000002b332b7221 */ /* 0x044fe20000000000 */
[----:B------:R-:W-:Y:S01]  /*0a70*/  FADD R47, R51, R47 ;  /* 0x0000002f332f7221 */ /* 0x000fe20000000000 */
[----:B----4-:R-:W-:Y:S01]  /*0a80*/  FMUL R5, R99, R94 ;  /* 0x0000005e63057220 */ /* 0x010fe20000400000 */
[----:B------:R-:W-:Y:S01]  /*0a90*/  FADD R51, R51, R67 ;  /* 0x0000004333337221 */ /* 0x000fe20000000000 */
[C---:B------:R-:W-:Y:S01]  /*0aa0*/  FADD R38, R50.reuse, R38 ;  /* 0x0000002632267221 */ /* 0x040fe20000000000 */
[C---:B------:R-:W-:Y:S01]  /*0ab0*/  FADD R42, R50.reuse, R42 ;  /* 0x0000002a322a7221 */ /* 0x040fe20000000000 */
[C---:B------:R-:W-:Y:S01]  /*0ac0*/  FADD R46, R50.reuse, R46 ;  /* 0x0000002e322e7221 */ /* 0x040fe20000000000 */
[C---:B------:R-:W-:Y:S01]  /*0ad0*/  FADD R41, R49.reuse, R41 ;  /* 0x0000002931297221 */ /* 0x040fe20000000000 */
[----:B------:R-:W-:Y:S01]  /*0ae0*/  FADD R45, R49, R45 ;  /* 0x0000002d312d7221 */ /* 0x000fe20000000000 */
[----:B------:R-:W-:Y:S01]  /*0af0*/  FMUL R7, R7, R90 ;  /* 0x0000005a07077220 */ /* 0x000fe20000400000 */
[----:B------:R-:W-:Y:S01]  /*0b00*/  FADD R50, R50, R66 ;  /* 0x0000004232327221 */ /* 0x000fe20000000000 */
[----:B------:R-:W-:Y:S01]  /*0b10*/  FADD R49, R49, R65 ;  /* 0x0000004131317221 */ /* 0x000fe20000000000 */
[C---:B------:R-:W-:Y:S01]  /*0b20*/  FADD R36, R48.reuse, R36 ;  /* 0x0000002430247221 */ /* 0x040fe20000000000 */
[----:B------:R-:W-:Y:S01]  /*0b30*/  FADD R40, R48, R40 ;  /* 0x0000002830287221 */ /* 0x000fe20000000000 */
[----:B------:R-:W-:Y:S01]  /*0b40*/  FADD R94, R44, -R8 ;  /* 0x800000082c5e7221 */ /* 0x000fe20000000000 */
[----:B------:R-:W-:Y:S01]  /*0b50*/  FMUL R120, R120, R71 ;  /* 0x0000004778787220 */ /* 0x000fe20000400000 */
[----:B------:R-:W-:Y:S01]  /*0b60*/  FADD R48, R48, R64 ;  /* 0x0000004030307221 */ /* 0x000fe20000000000 */
[----:B-----5:R-:W-:Y:S01]  /*0b70*/  FMUL R69, R69, R74 ;  /* 0x0000004a45457220 */ /* 0x020fe20000400000 */
[--C-:B------:R-:W-:Y:S01]  /*0b80*/  FADD R106, R39, -R11.reuse ;  /* 0x8000000b276a7221 */ /* 0x100fe20000000000 */
[--C-:B------:R-:W-:Y:S01]  /*0b90*/  FADD R90, R47, -R11.reuse ;  /* 0x8000000b2f5a7221 */ /* 0x100fe20000000000 */
[--C-:B------:R-:W-:Y:S01]  /*0ba0*/  FADD R66, R51, -R11.reuse ;  /* 0x8000000b33427221 */ /* 0x100fe20000000000 */
[----:B------:R-:W-:Y:S01]  /*0bb0*/  FADD R96, R43, -R11 ;  /* 0x8000000b2b607221 */ /* 0x000fe20000000000 */
[--C-:B------:R-:W-:Y:S01]  /*0bc0*/  FADD R73, R38, -R10.reuse ;  /* 0x8000000a26497221 */ /* 0x100fe20000000000 */
[--C-:B------:R-:W-:Y:S01]  /*0bd0*/  FADD R65, R46, -R10.reuse ;  /* 0x8000000a2e417221 */ /* 0x100fe20000000000 */
[--C-:B------:R-:W-:Y:S01]  /*0be0*/  FADD R11, R50, -R10.reuse ;  /* 0x8000000a320b7221 */ /* 0x100fe20000000000 */
[----:B------:R-:W-:Y:S01]  /*0bf0*/  FADD R67, R42, -R10 ;  /* 0x8000000a2a437221 */ /* 0x000fe20000000000 */
[--C-:B------:R-:W-:Y:S01]  /*0c00*/  FADD R92, R45, -R9.reuse ;  /* 0x800000092d5c7221 */ /* 0x100fe20000000000 */
[--C-:B------:R-:W-:Y:S01]  /*0c10*/  FADD R74, R49, -R9.reuse ;  /* 0x80000009314a7221 */ /* 0x100fe20000000000 */
[----:B------:R-:W-:Y:S01]  /*0c20*/  FADD R98, R41, -R9 ;  /* 0x8000000929627221 */ /* 0x000fe20000000000 */
[----:B------:R-:W-:Y:S01]  /*0c30*/  FMUL R97, R94, R7 ;  /* 0x000000075e617220 */ /* 0x000fe20000400000 */
[--C-:B------:R-:W-:Y:S01]  /*0c40*/  FADD R64, R36, -R8.reuse ;  /* 0x8000000824407221 */ /* 0x100fe20000000000 */
[--C-:B------:R-:W-:Y:S01]  /*0c50*/  FADD R10, R48, -R8.reuse ;  /* 0x80000008300a7221 */ /* 0x100fe20000000000 */
[----:B------:R-:W-:Y:S01]  /*0c60*/  FADD R100, R40, -R8 ;  /* 0x8000000828647221 */ /* 0x000fe20000000000 */
[----:B------:R-:W-:-:S02]  /*0c70*/  FFMA R94, R120, R57, R53 ;  /* 0x00000039785e7223 */ /* 0x000fc40000000035 */
[----:B------:R-:W0:Y:S01]  /*0c80*/  LDC.64 R120, c[0x0][0x270] ;  /* 0x00009c00ff787b82 */ /* 0x000e220000000a00 */
[-C--:B------:R-:W-:Y:S01]  /*0c90*/  FMUL R9, R65, R70.reuse ;  /* 0x0000004641097220 */ /* 0x080fe20000400000 */
[-C--:B------:R-:W-:Y:S01]  /*0ca0*/  FMUL R92, R92, R71.reuse ;  /* 0x000000475c5c7220 */ /* 0x080fe20000400000 */
[-C--:B------:R-:W-:Y:S01]  /*0cb0*/  FMUL R98, R98, R71.reuse ;  /* 0x0000004762627220 */ /* 0x080fe20000400000 */
[----:B------:R-:W-:Y:S01]  /*0cc0*/  FMUL R74, R74, R71 ;  /* 0x000000474a4a7220 */ /* 0x000fe20000400000 */
[C---:B------:R-:W-:Y:S01]  /*0cd0*/  FADD R83, R19.reuse, R83 ;  /* 0x0000005313537221 */ /* 0x040fe20000000000 */
[C---:B------:R-:W-:Y:S01]  /*0ce0*/  FADD R87, R19.reuse, R87 ;  /* 0x0000005713577221 */ /* 0x040fe20000000000 */
[C---:B------:R-:W-:Y:S01]  /*0cf0*/  FADD R15, R19.reuse, R15 ;  /* 0x0000000f130f7221 */ /* 0x040fe20000000000 */
[----:B------:R-:W-:Y:S01]  /*0d00*/  FADD R23, R19, R23 ;  /* 0x0000001713177221 */ /* 0x000fe20000000000 */
[-C--:B------:R-:W-:Y:S01]  /*0d10*/  FMUL R65, R64, R7.reuse ;  /* 0x0000000740417220 */ /* 0x080fe20000400000 */
[-C--:B------:R-:W-:Y:S01]  /*0d20*/  FMUL R99, R100, R7.reuse ;  /* 0x0000000764637220 */ /* 0x080fe20000400000 */
[----:B------:R-:W-:Y:S01]  /*0d30*/  FMUL R71, R10, R7 ;  /* 0x000000070a477220 */ /* 0x000fe20000400000 */
[----:B------:R-:W-:Y:S01]  /*0d40*/  SHF.R.S32.HI R19, RZ, 0x17, R3 ;  /* 0x00000017ff137819 */ /* 0x000fe20000011403 */
[----:B------:R-:W-:Y:S01]  /*0d50*/  FFMA R95, R98, R57, R53 ;  /* 0x00000039625f7223 */ /* 0x000fe20000000035 */
[-C--:B------:R-:W-:Y:S01]  /*0d60*/  FMUL R66, R66, R5.reuse ;  /* 0x0000000542427220 */ /* 0x080fe20000400000 */
[-C--:B------:R-:W-:Y:S01]  /*0d70*/  FMUL R73, R73, R70.reuse ;  /* 0x0000004649497220 */ /* 0x080fe20000400000 */
[-C--:B------:R-:W-:Y:S01]  /*0d80*/  FMUL R67, R67, R70.reuse ;  /* 0x0000004643437220 */ /* 0x080fe20000400000 */
[----:B------:R-:W-:Y:S01]  /*0d90*/  FMUL R91, R11, R70 ;  /* 0x000000460b5b7220 */ /* 0x000fe20000400000 */
[-CC-:B------:R-:W-:Y:S01]  /*0da0*/  FFMA R97, R97, R56.reuse, R52.reuse ;  /* 0x0000003861617223 */ /* 0x180fe20000000034 */
[-CC-:B------:R-:W-:Y:S01]  /*0db0*/  FFMA R98, R65, R56.reuse, R52.reuse ;  /* 0x0000003841627223 */ /* 0x180fe20000000034 */
[-CC-:B------:R-:W-:Y:S01]  /*0dc0*/  FFMA R99, R99, R56.reuse, R52.reuse ;  /* 0x0000003863637223 */ /* 0x180fe20000000034 */
[----:B------:R-:W-:Y:S01]  /*0dd0*/  FFMA R100, R71, R56, R52 ;  /* 0x0000003847647223 */ /* 0x000fe20000000034 */
[----:B------:R-:W-:Y:S01]  /*0de0*/  SGXT R19, R19, 0x1 ;  /* 0x000000011313781a */ /* 0x000fe20000000200 */
[--C-:B------:R-:W-:Y:S01]  /*0df0*/  FADD R56, R15, -R27.reuse ;  /* 0x8000001b0f387221 */ /* 0x100fe20000000000 */
[----:B------:R-:W-:Y:S01]  /*0e00*/  FADD R64, R83, -R27 ;  /* 0x8000001b53407221 */ /* 0x000fe20000000000 */
[-C--:B------:R-:W-:Y:S01]  /*0e10*/  FMUL R96, R96, R5.reuse ;  /* 0x0000000560607220 */ /* 0x080fe20000400000 */
[C---:B------:R-:W-:Y:S01]  /*0e20*/  FADD R86, R18.reuse, R86 ;  /* 0x0000005612567221 */ /* 0x040fe20000000000 */
[C---:B------:R-:W-:Y:S01]  /*0e30*/  FADD R14, R18.reuse, R14 ;  /* 0x0000000e120e7221 */ /* 0x040fe20000000000 */
[----:B------:R-:W-:Y:S01]  /*0e40*/  FADD R22, R18, R22 ;  /* 0x0000001612167221 */ /* 0x000fe20000000000 */
[----:B------:R-:W-:Y:S01]  /*0e50*/  FMUL R8, R90, R5 ;  /* 0x000000055a087220 */ /* 0x000fe20000400000 */
[----:B------:R-:W-:Y:S01]  /*0e60*/  FADD R82, R18, R82 ;  /* 0x0000005212527221 */ /* 0x000fe20000000000 */
[--C-:B------:R-:W-:Y:S01]  /*0e70*/  FFMA R11, R66, R59, R55.reuse ;  /* 0x0000003b420b7223 */ /* 0x100fe20000000037 */
[-CC-:B------:R-:W-:Y:S01]  /*0e80*/  FFMA R9, R9, R58.reuse, R54.reuse ;  /* 0x0000003a09097223 */ /* 0x180fe20000000036 */
[-CC-:B------:R-:W-:Y:S01]  /*0e90*/  FFMA R90, R73, R58.reuse, R54.reuse ;  /* 0x0000003a495a7223 */ /* 0x180fe20000000036 */
[-CC-:B------:R-:W-:Y:S01]  /*0ea0*/  FFMA R10, R67, R58.reuse, R54.reuse ;  /* 0x0000003a430a7223 */ /* 0x180fe20000000036 */
[----:B------:R-:W-:Y:S01]  /*0eb0*/  FFMA R91, R91, R58, R54 ;  /* 0x0000003a5b5b7223 */ /* 0x000fe20000000036 */
[----:B------:R-:W-:Y:S01]  /*0ec0*/  LEA.HI R62, R19, R62, RZ, 0xc ;  /* 0x0000003e133e7211 */ /* 0x000fe200078f60ff */
[C---:B------:R-:W-:Y:S01]  /*0ed0*/  FMUL R58, R69.reuse, R56 ;  /* 0x00000038453a7220 */ /* 0x040fe20000400000 */
[----:B------:R-:W-:Y:S01]  /*0ee0*/  FMUL R66, R69, R64 ;  /* 0x0000004045427220 */ /* 0x000fe20000400000 */
[----:B------:R-:W-:Y:S01]  /*0ef0*/  FMUL R106, R106, R5 ;  /* 0x000000056a6a7220 */ /* 0x000fe20000400000 */
[----:B------:R-:W-:Y:S01]  /*0f00*/  FFMA R7, R96, R59, R55 ;  /* 0x0000003b60077223 */ /* 0x000fe20000000037 */
[--C-:B------:R-:W-:Y:S01]  /*0f10*/  FADD R56, R86, -R26.reuse ;  /* 0x8000001a56387221 */ /* 0x100fe20000000000 */
[--C-:B------:R-:W-:Y:S01]  /*0f20*/  FADD R64, R14, -R26.reuse ;  /* 0x8000001a0e407221 */ /* 0x100fe20000000000 */
[--C-:B------:R-:W-:Y:S01]  /*0f30*/  FADD R18, R22, -R26.reuse ;  /* 0x8000001a16127221 */ /* 0x100fe20000000000 */
[-CC-:B------:R-:W-:Y:S01]  /*0f40*/  FFMA R92, R92, R57.reuse, R53.reuse ;  /* 0x000000395c5c7223 */ /* 0x180fe20000000035 */
[----:B------:R-:W-:Y:S01]  /*0f50*/  FFMA R96, R74, R57, R53 ;  /* 0x000000394a607223 */ /* 0x000fe20000000035 */
[--C-:B------:R-:W-:Y:S01]  /*0f60*/  FADD R54, R87, -R27.reuse ;  /* 0x8000001b57367221 */ /* 0x100fe20000000000 */
[----:B------:R-:W-:Y:S01]  /*0f70*/  FADD R52, R23, -R27 ;  /* 0x8000001b17347221 */ /* 0x000fe20000000000 */
[----:B------:R-:W-:Y:S01]  /*0f80*/  FADD R26, R82, -R26 ;  /* 0x8000001a521a7221 */ /* 0x000fe20000000000 */
[----:B------:R-:W-:Y:S01]  /*0f90*/  SHF.R.S32.HI R53, RZ, 0xc, R62 ;  /* 0x0000000cff357819 */ /* 0x000fe2000001143e */
[-CC-:B------:R-:W-:Y:S01]  /*0fa0*/  FFMA R5, R106, R59.reuse, R55.reuse ;  /* 0x0000003b6a057223 */ /* 0x180fe20000000037 */
[----:B------:R-:W-:Y:S01]  /*0fb0*/  FFMA R8, R8, R59, R55 ;  /* 0x0000003b08087223 */ /* 0x000fe20000000037 */
[C---:B------:R-:W-:Y:S01]  /*0fc0*/  FMUL R54, R69.reuse, R54 ;  /* 0x0000003645367220 */ /* 0x040fe20000400000 */
[----:B------:R-:W-:Y:S01]  /*0fd0*/  FMUL R52, R69, R52 ;  /* 0x0000003445347220 */ /* 0x000fe20000400000 */
[C---:B------:R-:W-:Y:S01]  /*0fe0*/  FMUL R57, R63.reuse, R56 ;  /* 0x000000383f397220 */ /* 0x040fe20000400000 */
[C---:B------:R-:W-:Y:S01]  /*0ff0*/  FMUL R59, R63.reuse, R64 ;  /* 0x000000403f3b7220 */ /* 0x040fe20000400000 */
[C---:B------:R-:W-:Y:S01]  /*1000*/  FMUL R107, R63.reuse, R18 ;  /* 0x000000123f6b7220 */ /* 0x040fe20000400000 */
[----:B------:R-:W-:Y:S01]  /*1010*/  FMUL R65, R63, R26 ;  /* 0x0000001a3f417220 */ /* 0x000fe20000400000 */
[----:B------:R-:W-:Y:S01]  /*1020*/  LEA R63, R53, R76, 0x9 ;  /* 0x0000004c353f7211 */ /* 0x000fe200078e48ff */
[-CC-:B------:R-:W-:Y:S01]  /*1030*/  FFMA R26, R54, R31.reuse, R35.reuse ;  /* 0x0000001f361a7223 */ /* 0x180fe20000000023 */
[----:B------:R-:W-:Y:S01]  /*1040*/  FFMA R101, R52, R31, R35 ;  /* 0x0000001f34657223 */ /* 0x000fe20000000023 */
[----:B------:R-:W-:-:S02]  /*1050*/  CS2R R52, SRZ ;  /* 0x0000000000347805 */ /* 0x000fc4000001ff00 */
[----:B------:R-:W-:Y:S01]  /*1060*/  CS2R R54, SRZ ;  /* 0x0000000000367805 */ /* 0x000fe2000001ff00 */
[----:B0-----:R-:W-:Y:S01]  /*1070*/  IMAD.WIDE R62, R63, 0x4, R120 ;  /* 0x000000043f3e7825 */ /* 0x001fe200078e0278 */
[----:B------:R-:W-:-:S04]  /*1080*/  LEA.HI R60, R19, R60, RZ, 0xc ;  /* 0x0000003c133c7211 */ /* 0x000fc800078f60ff */
[----:B------:R0:W2:Y:S01]  /*1090*/  @!P0 LDG.E.EL.128 R52, desc[UR6][R62.64] ;  /* 0x000000063e348981 */ /* 0x0000a2000c2e1d00 */
[----:B------:R-:W-:Y:S02]  /*10a0*/  LEA.HI R18, R19, R61, RZ, 0xc ;  /* 0x0000003d13127211 */ /* 0x000fe400078f60ff */
[----:B------:R-:W-:Y:S01]  /*10b0*/  SHF.R.S32.HI R61, RZ, 0xc, R60 ;  /* 0x0000000cff3d7819 */ /* 0x000fe2000001143c */
[-CC-:B------:R-:W-:Y:S01]  /*10c0*/  FFMA R27, R58, R31.reuse, R35.reuse ;  /* 0x0000001f3a1b7223 */ /* 0x180fe20000000023 */
[----:B------:R-:W-:Y:S02]  /*10d0*/  FFMA R31, R66, R31, R35 ;  /* 0x0000001f421f7223 */ /* 0x000fe40000000023 */
[----:B------:R-:W-:Y:S01]  /*10e0*/  LEA R67, R61, R76, 0x9 ;  /* 0x0000004c3d437211 */ /* 0x000fe200078e48ff */
[-CC-:B------:R-:W-:Y:S01]  /*10f0*/  FFMA R35, R57, R30.reuse, R34.reuse ;  /* 0x0000001e39237223 */ /* 0x180fe20000000022 */
[----:B------:R-:W-:Y:S01]  /*1100*/  FFMA R106, R59, R30, R34 ;  /* 0x0000001e3b6a7223 */ /* 0x000fe20000000022 */
[----:B------:R-:W-:-:S02]  /*1110*/  CS2R R56, SRZ ;  /* 0x0000000000387805 */ /* 0x000fc4000001ff00 */
[----:B------:R-:W-:Y:S01]  /*1120*/  CS2R R58, SRZ ;  /* 0x00000000003a7805 */ /* 0x000fe2000001ff00 */
[----:B------:R-:W-:-:S05]  /*1130*/  IMAD.WIDE R66, R67, 0x4, R120 ;  /* 0x0000000443427825 */ /* 0x000fca00078e0278 */
[----:B------:R1:W3:Y:S01]  /*1140*/  @!P0 LDG.E.EL.128 R56, desc[UR6][R66.64] ;  /* 0x0000000642388981 */ /* 0x0002e2000c2e1d00 */
[----:B------:R-:W-:Y:S01]  /*1150*/  FADD R89, R89, 9.9999997473787516356e-06 ;  /* 0x3727c5ac59597421 */ /* 0x000fe20000000000 */
[-CC-:B------:R-:W-:Y:S01]  /*1160*/  FFMA R107, R107, R30.reuse, R34.reuse ;  /* 0x0000001e6b6b7223 */ /* 0x180fe20000000022 */
[----:B------:R-:W-:Y:S01]  /*1170*/  FFMA R30, R65, R30, R34 ;  /* 0x0000001e411e7223 */ /* 0x000fe20000000022 */
[----:B------:R-:W-:Y:S02]  /*1180*/  SHF.R.S32.HI R65, RZ, 0xc, R18 ;  /* 0x0000000cff417819 */ /* 0x000fe40000011412 */
[----:B------:R-:W4:Y:S02]  /*1190*/  MUFU.SQRT R18, R89 ;  /* 0x0000005900127308 */ /* 0x000f240000002000 */
[----:B------:R-:W-:Y:S02]  /*11a0*/  LEA R65, R65, R76, 0x9 ;  /* 0x0000004c41417211 */ /* 0x000fe400078e48ff */
[----:B------:R-:W-:-:S02]  /*11b0*/  CS2R R60, SRZ ;  /* 0x00000000003c7805 */ /* 0x000fc4000001ff00 */
[----:B0-----:R-:W-:Y:S01]  /*11c0*/  CS2R R62, SRZ ;  /* 0x00000000003e7805 */ /* 0x001fe2000001ff00 */
[----:B------:R-:W-:-:S05]  /*11d0*/  IMAD.WIDE R64, R65, 0x4, R120 ;  /* 0x0000000441407825 */ /* 0x000fca00078e0278 */
[----:B------:R0:W5:Y:S01]  /*11e0*/  @!P0 LDG.E.EL.128 R60, desc[UR6][R64.64] ;  /* 0x00000006403c8981 */ /* 0x000162000c2e1d00 */
[C---:B----4-:R-:W-:Y:S02]  /*11f0*/  FSETP.GT.AND P1, PT, R18.reuse, 8.50705917302346158658e+37, PT ;  /* 0x7e8000001200780b */ /* 0x050fe40003f24000 */
[----:B------:R-:W-:Y:S02]  /*1200*/  FSETP.GEU.AND P2, PT, R18, 1.175494350822287508e-38, PT ;  /* 0x008000001200780b */ /* 0x000fe40003f4e000 */
[----:B-1----:R-:W-:Y:S01]  /*1210*/  CS2R R66, SRZ ;  /* 0x0000000000427805 */ /* 0x002fe2000001ff00 */
[----:B------:R-:W-:Y:S01]  /*1220*/  IMAD.WIDE R68, R68, 0x4, R122 ;  /* 0x0000000444447825 */ /* 0x000fe200078e027a */
[----:B0-----:R-:W-:-:S07]  /*1230*/  CS2R R64, SRZ ;  /* 0x0000000000407805 */ /* 0x001fce000001ff00 */
[----:B------:R-:W-:Y:S01]  /*1240*/  @P1 FMUL R18, R18, 0.25 ;  /* 0x3e80000012121820 */ /* 0x000fe20000400000 */
[----:B------:R0:W4:Y:S03]  /*1250*/  @!P0 LDG.E.EL.128 R64, desc[UR6][R68.64] ;  /* 0x0000000644408981 */ /* 0x000126000c2e1d00 */
[----:B------:R-:W-:Y:S01]  /*1260*/  @!P2 FMUL R18, R18, 16777216 ;  /* 0x4b8000001212a820 */ /* 0x000fe20000400000 */
[----:B------:R-:W-:Y:S01]  /*1270*/  CS2R R70, SRZ ;  /* 0x0000000000467805 */ /* 0x000fe2000001ff00 */
[----:B------:R-:W-:-:S04]  /*1280*/  IMAD.WIDE R72, R72, 0x4, R122 ;  /* 0x0000000448487825 */ /* 0x000fc800078e027a */
[----:B------:R-:W1:Y:S01]  /*1290*/  MUFU.RCP R18, R18 ;  /* 0x0000001200127308 */ /* 0x000e620000001000 */
[----:B0-----:R-:W-:Y:S02]  /*12a0*/  CS2R R68, SRZ ;  /* 0x0000000000447805 */ /* 0x001fe4000001ff00 */
[----:B------:R-:W-:Y:S02]  /*12b0*/  LEA.HI R19, R19, R77, RZ, 0xc ;  /* 0x0000004d13137211 */ /* 0x000fe400078f60ff */
[----:B------:R-:W-:Y:S02]  /*12c0*/  FSEL R77, R6, 1, P1 ;  /* 0x3f800000064d7808 */ /* 0x000fe40000800000 */
[----:B------:R-:W-:Y:S01]  /*12d0*/  CS2R R74, SRZ ;  /* 0x00000000004a7805 */ /* 0x000fe2000001ff00 */
[----:B------:R0:W4:Y:S01]  /*12e0*/  @!P0 LDG.E.EL.128 R68, desc[UR6][R72.64] ;  /* 0x0000000648448981 */ /* 0x000122000c2e1d00 */
[----:B------:R-:W-:Y:S01]  /*12f0*/  IMAD.WIDE R78, R78, 0x4, R122 ;  /* 0x000000044e4e7825 */ /* 0x000fe200078e027a */
[----:B------:R-:W-:-:S03]  /*1300*/  SHF.R.S32.HI R19, RZ, 0xc, R19 ;  /* 0x0000000cff137819 */ /* 0x000fc60000011413 */
[----:B------:R-:W-:Y:S01]  /*1310*/  @!P2 FMUL R77, R77, 16777216 ;  /* 0x4b8000004d4da820 */ /* 0x000fe20000400000 */
[C---:B------:R-:W-:Y:S01]  /*1320*/  FADD R85, R17.reuse, R85 ;  /* 0x0000005511557221 */ /* 0x040fe20000000000 */
[C---:B------:R-:W-:Y:S01]  /*1330*/  FADD R13, R17.reuse, R13 ;  /* 0x0000000d110d7221 */ /* 0x040fe20000000000 */
[C---:B------:R-:W-:Y:S01]  /*1340*/  FADD R21, R17.reuse, R21 ;  /* 0x0000001511157221 */ /* 0x040fe20000000000 */
[----:B0-----:R-:W-:Y:S01]  /*1350*/  CS2R R72, SRZ ;  /* 0x0000000000487805 */ /* 0x001fe2000001ff00 */
[----:B------:R-:W-:Y:S01]  /*1360*/  FADD R81, R17, R81 ;  /* 0x0000005111517221 */ /* 0x000fe20000000000 */
[----:B------:R-:W-:Y:S01]  /*1370*/  LEA R19, R19, R76, 0x9 ;  /* 0x0000004c13137211 */ /* 0x000fe200078e48ff */
[----:B-1----:R-:W-:Y:S01]  /*1380*/  FMUL R76, R18, R77 ;  /* 0x0000004d124c7220 */ /* 0x002fe20000400000 */
[--C-:B------:R-:W-:Y:S01]  /*1390*/  FADD R17, R85, -R25.reuse ;  /* 0x8000001955117221 */ /* 0x100fe20000000000 */
[--C-:B------:R-:W-:Y:S01]  /*13a0*/  FADD R77, R21, -R25.reuse ;  /* 0x80000019154d7221 */ /* 0x100fe20000000000 */
[----:B------:R0:W4:Y:S02]  /*13b0*/  @!P0 LDG.E.EL.128 R72, desc[UR6][R78.64] ;  /* 0x000000064e488981 */ /* 0x000124000c2e1d00 */
[C---:B------:R-:W-:Y:S01]  /*13c0*/  FMUL R17, R76.reuse, R17 ;  /* 0x000000114c117220 */ /* 0x040fe20000400000 */
[----:B------:R-:W-:Y:S01]  /*13d0*/  FMUL R34, R76, R77 ;  /* 0x0000004d4c227220 */ /* 0x000fe20000400000 */
[--C-:B0-----:R-:W-:Y:S01]  /*13e0*/  FADD R79, R13, -R25.reuse ;  /* 0x800000190d4f7221 */ /* 0x101fe20000000000 */
[----:B------:R-:W-:Y:S01]  /*13f0*/  FADD R25, R81, -R25 ;  /* 0x8000001951197221 */ /* 0x000fe20000000000 */
[----:B------:R-:W-:-:S04]  /*1400*/  IMAD.WIDE R120, R19, 0x4, R120 ;  /* 0x0000000413787825 */ /* 0x000fc800078e0278 */
[C---:B------:R-:W-:Y:S01]  /*1410*/  FMUL R124, R76.reuse, R79 ;  /* 0x0000004f4c7c7220 */ /* 0x040fe20000400000 */
[----:B------:R-:W-:Y:S01]  /*1420*/  FMUL R18, R76, R25 ;  /* 0x000000194c127220 */ /* 0x000fe20000400000 */
[----:B------:R-:W-:Y:S02]  /*1430*/  CS2R R76, SRZ ;  /* 0x00000000004c7805 */ /* 0x000fe4000001ff00 */
[----:B------:R-:W-:-:S06]  /*1440*/  CS2R R78, SRZ ;  /* 0x00000000004e7805 */ /* 0x000fcc000001ff00 */
[----:B------:R0:W4:Y:S01]  /*1450*/  @!P0 LDG.E.EL.128 R76, desc[UR6][R120.64] ;  /* 0x00000006784c8981 */ /* 0x000122000c2e1d00 */
[----:B------:R-:W-:-:S04]  /*1460*/  FADD R19, R88, 9.9999997473787516356e-06 ;  /* 0x3727c5ac58137421 */ /* 0x000fc80000000000 */
[----:B------:R-:W1:Y:S02]  /*1470*/  MUFU.SQRT R125, R19 ;  /* 0x00000013007d7308 */ /* 0x000e640000002000 */
[C---:B-1----:R-:W-:Y:S02]  /*1480*/  FSETP.GT.AND P1, PT, R125.reuse, 8.50705917302346158658e+37, PT ;  /* 0x7e8000007d00780b */ /* 0x042fe40003f24000 */
[----:B------:R-:W-:-:S11]  /*1490*/  FSETP.GEU.AND P2, PT, R125, 1.175494350822287508e-38, PT ;  /* 0x008000007d00780b */ /* 0x000fd60003f4e000 */
[----:B------:R-:W-:-:S04]  /*14a0*/  @P1 FMUL R125, R125, 0.25 ;  /* 0x3e8000007d7d1820 */ /* 0x000fc80000400000 */
[----:B------:R-:W-:-:S04]  /*14b0*/  @!P2 FMUL R125, R125, 16777216 ;  /* 0x4b8000007d7da820 */ /* 0x000fc80000400000 */
[----:B------:R-:W1:Y:S01]  /*14c0*/  MUFU.RCP R89, R125 ;  /* 0x0000007d00597308 */ /* 0x000e620000001000 */
[-CC-:B------:R-:W-:Y:S01]  /*14d0*/  FFMA R88, R17, R29.reuse, R33.reuse ;  /* 0x0000001d11587223 */ /* 0x180fe20000000021 */
[-CC-:B------:R-:W-:Y:S01]  /*14e0*/  FFMA R25, R124, R29.reuse, R33.reuse ;  /* 0x0000001d7c197223 */ /* 0x180fe20000000021 */
[-CC-:B------:R-:W-:Y:S01]  /*14f0*/  FFMA R34, R34, R29.reuse, R33.reuse ;  /* 0x0000001d22227223 */ /* 0x180fe20000000021 */
[----:B------:R-:W-:Y:S01]  /*1500*/  FFMA R29, R18, R29, R33 ;  /* 0x0000001d121d7223 */ /* 0x000fe20000000021 */
[----:B------:R-:W-:Y:S01]  /*1510*/  FSEL R18, R6, 1, P1 ;  /* 0x3f80000006127808 */ /* 0x000fe20000800000 */
[C---:B------:R-:W-:Y:S01]  /*1520*/  FADD R84, R16.reuse, R84 ;  /* 0x0000005410547221 */ /* 0x040fe20000000000 */
[----:B------:R-:W-:-:S03]  /*1530*/  FADD R20, R16, R20 ;  /* 0x0000001410147221 */ /* 0x000fc60000000000 */
[----:B------:R-:W-:Y:S01]  /*1540*/  @!P2 FMUL R18, R18, 16777216 ;  /* 0x4b8000001212a820 */ /* 0x000fe20000400000 */
[C---:B------:R-:W-:Y:S01]  /*1550*/  FADD R12, R16.reuse, R12 ;  /* 0x0000000c100c7221 */ /* 0x040fe20000000000 */
[----:B------:R-:W-:Y:S01]  /*1560*/  FADD R80, R16, R80 ;  /* 0x0000005010507221 */ /* 0x000fe20000000000 */
[--C-:B------:R-:W-:Y:S01]  /*1570*/  FADD R16, R20, -R24.reuse ;  /* 0x8000001814107221 */ /* 0x100fe20000000000 */
[----:B-1----:R-:W-:Y:S01]  /*1580*/  FMUL R89, R89, R18 ;  /* 0x0000001259597220 */ /* 0x002fe20000400000 */
[----:B------:R-:W-:Y:S01]  /*1590*/  FADD R18, R84, -R24 ;  /* 0x8000001854127221 */ /* 0x000fe20000000000 */
[----:B------:R-:W-:-:S04]  /*15a0*/  IMAD.WIDE R122, R93, 0x4, R122 ;  /* 0x000000045d7a7825 */ /* 0x000fc800078e027a */
[C---:B------:R-:W-:Y:S01]  /*15b0*/  FMUL R33, R89.reuse, R16 ;  /* 0x0000001059217220 */ /* 0x040fe20000400000 */
[----:B------:R-:W-:Y:S01]  /*15c0*/  FMUL R125, R89, R18 ;  /* 0x00000012597d7220 */ /* 0x000fe20000400000 */
[----:B------:R-:W-:Y:S02]  /*15d0*/  CS2R R16, SRZ ;  /* 0x0000000000107805 */ /* 0x000fe4000001ff00 */
[----:B------:R-:W-:-:S06]  /*15e0*/  CS2R R18, SRZ ;  /* 0x0000000000127805 */ /* 0x000fcc000001ff00 */
[----:B------:R1:W4:Y:S01]  /*15f0*/  @!P0 LDG.E.EL.128 R16, desc[UR6][R122.64] ;  /* 0x000000067a108981 */ /* 0x000322000c2e1d00 */
[----:B------:R-:W-:Y:S01]  /*1600*/  FADD R8, R26, R8 ;  /* 0x000000081a087221 */ /* 0x000fe20000000000 */
[----:B------:R-:W-:Y:S01]  /*1610*/  FADD R26, R27, R7 ;  /* 0x000000071b1a7221 */ /* 0x000fe20000000000 */
[--C-:B0-----:R-:W-:Y:S01]  /*1620*/  FADD R120, R12, -R24.reuse ;  /* 0x800000180c787221 */ /* 0x101fe20000000000 */
[----:B------:R-:W-:Y:S01]  /*1630*/  FADD R24, R80, -R24 ;  /* 0x8000001850187221 */ /* 0x000fe20000000000 */
[----:B------:R-:W-:Y:S01]  /*1640*/  FFMA R33, R33, R28, R32 ;  /* 0x0000001c21217223 */ /* 0x000fe20000000020 */
[----:B------:R-:W-:Y:S01]  /*1650*/  FADD R88, R88, R92 ;  /* 0x0000005c58587221 */ /* 0x000fe20000000000 */
[C---:B------:R-:W-:Y:S01]  /*1660*/  FMUL R121, R89.reuse, R120 ;  /* 0x0000007859797220 */ /* 0x040fe20000400000 */
[----:B------:R-:W-:Y:S01]  /*1670*/  FMUL R89, R89, R24 ;  /* 0x0000001859597220 */ /* 0x000fe20000400000 */
[-CC-:B------:R-:W-:Y:S01]  /*1680*/  FFMA R120, R125, R28.reuse, R32.reuse ;  /* 0x0000001c7d787223 */ /* 0x180fe20000000020 */
[----:B------:R-:W-:Y:S01]  /*1690*/  FADD R9, R35, R9 ;  /* 0x0000000923097221 */ /* 0x000fe20000000000 */
[-CC-:B------:R-:W-:Y:S01]  /*16a0*/  FFMA R24, R121, R28.reuse, R32.reuse ;  /* 0x0000001c79187223 */ /* 0x180fe20000000020 */
[----:B------:R-:W-:Y:S01]  /*16b0*/  FFMA R89, R89, R28, R32 ;  /* 0x0000001c59597223 */ /* 0x000fe20000000020 */
[----:B------:R-:W-:Y:S01]  /*16c0*/  FADD R28, R31, R5 ;  /* 0x000000051f1c7221 */ /* 0x000fe20000000000 */
[----:B------:R-:W-:Y:S01]  /*16d0*/  FADD R7, R30, R90 ;  /* 0x0000005a1e077221 */ /* 0x000fe20000000000 */
[----:B------:R-:W-:Y:S01]  /*16e0*/  FADD R5, R106, R10 ;  /* 0x0000000a6a057221 */ /* 0x000fe20000000000 */
[----:B--2---:R-:W-:Y:S01]  /*16f0*/  FADD R52, RZ, -R52 ;  /* 0x80000034ff347221 */ /* 0x004fe20000000000 */
[----:B------:R-:W-:Y:S01]  /*1700*/  FADD R53, RZ, -R53 ;  /* 0x80000035ff357221 */ /* 0x000fe20000000000 */
[----:B------:R-:W-:Y:S01]  /*1710*/  FADD R55, RZ, -R55 ;  /* 0x80000037ff377221 */ /* 0x000fe20000000000 */
[----:B------:R-:W-:Y:S01]  /*1720*/  FADD R54, RZ, -R54 ;  /* 0x80000036ff367221 */ /* 0x000fe20000000000 */
[----:B------:R-:W-:Y:S01]  /*1730*/  FMUL R27, R52, 1.4426950216293334961 ;  /* 0x3fb8aa3b341b7820 */ /* 0x000fe20000400000 */
[----:B------:R-:W-:Y:S01]  /*1740*/  FMUL R53, R53, 1.4426950216293334961 ;  /* 0x3fb8aa3b35357820 */ /* 0x000fe20000400000 */
[----:B---3--:R-:W-:-:S03]  /*1750*/  FADD R56, RZ, -R56 ;  /* 0x80000038ff387221 */ /* 0x008fc60000000000 */
[----:B------:R-:W-:Y:S01]  /*1760*/  FSETP.GEU.AND P1, PT, R27, -126, PT ;  /* 0xc2fc00001b00780b */ /* 0x000fe20003f2e000 */
[----:B------:R-:W-:Y:S01]  /*1770*/  FMUL R55, R55, 1.4426950216293334961 ;  /* 0x3fb8aa3b37377820 */ /* 0x000fe20000400000 */
[----:B------:R-:W-:Y:S01]  /*1780*/  FSETP.GEU.AND P4, PT, R53, -126, PT ;  /* 0xc2fc00003500780b */ /* 0x000fe20003f8e000 */
[----:B------:R-:W-:Y:S01]  /*1790*/  FMUL R56, R56, 1.4426950216293334961 ;  /* 0x3fb8aa3b38387820 */ /* 0x000fe20000400000 */
[----:B------:R-:W-:Y:S01]  /*17a0*/  FADD R58, RZ, -R58 ;  /* 0x8000003aff3a7221 */ /* 0x000fe20000000000 */
[----:B------:R-:W-:Y:S01]  /*17b0*/  FADD R57, RZ, -R57 ;  /* 0x80000039ff397221 */ /* 0x000fe20000000000 */
[----:B------:R-:W-:Y:S01]  /*17c0*/  FSETP.GEU.AND P6, PT, R55, -126, PT ;  /* 0xc2fc00003700780b */ /* 0x000fe20003fce000 */
[----:B------:R-:W-:Y:S01]  /*17d0*/  FADD R59, RZ, -R59 ;  /* 0x8000003bff3b7221 */ /* 0x000fe20000000000 */
[----:B-----5:R-:W-:-:S05]  /*17e0*/  FADD R60, RZ, -R60 ;  /* 0x8000003cff3c7221 */ /* 0x020fca0000000000 */
[----:B------:R-:W-:Y:S02]  /*17f0*/  @!P1 FMUL R27, R27, 0.5 ;  /* 0x3f0000001b1b9820 */ /* 0x000fe40000400000 */
[----:B------:R-:W-:Y:S01]  /*1800*/  @!P4 FMUL R53, R53, 0.5 ;  /* 0x3f0000003535c820 */ /* 0x000fe20000400000 */
[----:B------:R-:W-:Y:S01]  /*1810*/  FSETP.GEU.AND P3, PT, R56, -126, PT ;  /* 0xc2fc00003800780b */ /* 0x000fe20003f6e000 */
[----:B------:R-:W-:Y:S01]  /*1820*/  FADD R61, RZ, -R61 ;  /* 0x8000003dff3d7221 */ /* 0x000fe20000000000 */
[----:B------:R-:W-:Y:S01]  /*1830*/  FADD R63, RZ, -R63 ;  /* 0x8000003fff3f7221 */ /* 0x000fe20000000000 */
[----:B------:R-:W-:Y:S01]  /*1840*/  FADD R62, RZ, -R62 ;  /* 0x8000003eff3e7221 */ /* 0x000fe20000000000 */
[----:B------:R-:W0:Y:S01]  /*1850*/  MUFU.EX2 R27, R27 ;  /* 0x0000001b001b7308 */ /* 0x000e220000000800 */
[----:B------:R-:W-:Y:S01]  /*1860*/  FMUL R31, R54, 1.4426950216293334961 ;  /* 0x3fb8aa3b361f7820 */ /* 0x000fe20000400000 */
[----:B------:R-:W-:Y:S01]  /*1870*/  @!P6 FMUL R55, R55, 0.5 ;  /* 0x3f0000003737e820 */ /* 0x000fe20000400000 */
[----:B------:R-:W-:Y:S01]  /*1880*/  FMUL R32, R58, 1.4426950216293334961 ;  /* 0x3fb8aa3b3a207820 */ /* 0x000fe20000400000 */
[----:B------:R-:W-:Y:S01]  /*1890*/  FADD R34, R34, R96 ;  /* 0x0000006022227221 */ /* 0x000fe20000000000 */
[----:B------:R-:W-:Y:S01]  /*18a0*/  FADD R94, R29, R94 ;  /* 0x0000005e1d5e7221 */ /* 0x000fe20000000000 */
[----:B------:R-:W-:Y:S01]  /*18b0*/  FADD R91, R107, R91 ;  /* 0x0000005b6b5b7221 */ /* 0x000fe20000000000 */
[----:B------:R-:W2:Y:S01]  /*18c0*/  S2UR UR5, SR_CgaCtaId ;  /* 0x00000000000579c3 */ /* 0x000ea20000008800 */
[----:B------:R-:W3:Y:S01]  /*18d0*/  MUFU.EX2 R93, R53 ;  /* 0x00000035005d7308 */ /* 0x000ee20000000800 */
[----:B------:R-:W-:Y:S01]  /*18e0*/  FSETP.GEU.AND P2, PT, R31, -126, PT ;  /* 0xc2fc00001f00780b */ /* 0x000fe20003f4e000 */
[----:B------:R-:W-:Y:S01]  /*18f0*/  @!P3 FMUL R56, R56, 0.5 ;  /* 0x3f0000003838b820 */ /* 0x000fe20000400000 */
[----:B------:R-:W-:Y:S01]  /*1900*/  FMUL R57, R57, 1.4426950216293334961 ;  /* 0x3fb8aa3b39397820 */ /* 0x000fe20000400000 */
[----:B------:R-:W-:-:S03]  /*1910*/  UMOV UR4, 0x400 ;  /* 0x0000040000047882 */ /* 0x000fc60000000000 */
[----:B------:R-:W-:Y:S01]  /*1920*/  BAR.SYNC.DEFER_BLOCKING 0x0 ;  /* 0x0000000000007b1d */ /* 0x000fe20000010000 */
[----:B0-----:R-:W-:-:S05]  /*1930*/  @!P1 FMUL R27, R27, R27 ;  /* 0x0000001b1b1b9220 */ /* 0x001fca0000400000 */
[----:B------:R-:W0:Y:S01]  /*1940*/  MUFU.EX2 R121, R55 ;  /* 0x0000003700797308 */ /* 0x000e220000000800 */
[----:B------:R-:W-:Y:S01]  /*1950*/  FSETP.GEU.AND P1, PT, R32, -126, PT ;  /* 0xc2fc00002000780b */ /* 0x000fe20003f2e000 */
[----:B------:R-:W-:Y:S01]  /*1960*/  FMUL R59, R59, 1.4426950216293334961 ;  /* 0x3fb8aa3b3b3b7820 */ /* 0x000fe20000400000 */
[----:B------:R-:W-:Y:S01]  /*1970*/  FSETP.GEU.AND P5, PT, R57, -126, PT ;  /* 0xc2fc00003900780b */ /* 0x000fe20003fae000 */
[----:B---3--:R-:W-:-:S04]  /*1980*/  @!P4 FMUL R93, R93, R93 ;  /* 0x0000005d5d5dc220 */ /* 0x008fc80000400000 */
[----:B-1----:R-:W1:Y:S01]  /*1990*/  MUFU.EX2 R123, R56 ;  /* 0x00000038007b7308 */ /* 0x002e620000000800 */
[----:B------:R-:W-:Y:S01]  /*19a0*/  FSETP.GEU.AND P4, PT, R59, -126, PT ;  /* 0xc2fc00003b00780b */ /* 0x000fe20003f8e000 */
[----:B------:R-:W-:Y:S01]  /*19b0*/  FMUL R53, R60, 1.4426950216293334961 ;  /* 0x3fb8aa3b3c357820 */ /* 0x000fe20000400000 */
[----:B------:R-:W-:Y:S01]  /*19c0*/  @!P2 FMUL R31, R31, 0.5 ;  /* 0x3f0000001f1fa820 */ /* 0x000fe20000400000 */
[----:B------:R-:W-:Y:S01]  /*19d0*/  FADD R93, R93, 1 ;  /* 0x3f8000005d5d7421 */ /* 0x000fe20000000000 */
[----:B0-----:R-:W-:Y:S02]  /*19e0*/  @!P6 FMUL R121, R121, R121 ;  /* 0x000000797979e220 */ /* 0x001fe40000400000 */
[----:B------:R-:W-:Y:S01]  /*19f0*/  FSETP.GEU.AND P6, PT, R53, -126, PT ;  /* 0xc2fc00003500780b */ /* 0x000fe20003fce000 */
[----:B------:R-:W-:Y:S01]  /*1a00*/  @!P1 FMUL R32, R32, 0.5 ;  /* 0x3f00000020209820 */ /* 0x000fe20000400000 */
[----:B------:R-:W0:Y:S01]  /*1a10*/  MUFU.EX2 R31, R31 ;  /* 0x0000001f001f7308 */ /* 0x000e220000000800 */
[----:B------:R-:W-:Y:S01]  /*1a20*/  FADD R92, R27, 1 ;  /* 0x3f8000001b5c7421 */ /* 0x000fe20000000000 */
[----:B------:R-:W-:-:S03]  /*1a30*/  @!P5 FMUL R57, R57, 0.5 ;  /* 0x3f0000003939d820 */ /* 0x000fc60000400000 */
[----:B------:R-:W-:Y:S01]  /*1a40*/  @!P4 FMUL R59, R59, 0.5 ;  /* 0x3f0000003b3bc820 */ /* 0x000fe20000400000 */
[----:B-1----:R-:W-:Y:S01]  /*1a50*/  @!P3 FMUL R123, R123, R123 ;  /* 0x0000007b7b7bb220 */ /* 0x002fe20000400000 */
[----:B------:R-:W-:Y:S01]  /*1a60*/  FSETP.GT.AND P3, PT, R93, 8.50705917302346158658e+37, PT ;  /* 0x7e8000005d00780b */ /* 0x000fe20003f64000 */
[----:B------:R-:W1:Y:S03]  /*1a70*/  MUFU.EX2 R27, R32 ;  /* 0x00000020001b7308 */ /* 0x000e660000000800 */
[----:B------:R-:W-:-:S05]  /*1a80*/  @!P6 FMUL R53, R53, 0.5 ;  /* 0x3f0000003535e820 */ /* 0x000fca0000400000 */
[----:B------:R-:W3:Y:S01]  /*1a90*/  MUFU.EX2 R58, R57 ;  /* 0x00000039003a7308 */ /* 0x000ee20000000800 */
[----:B------:R-:W-:-:S07]  /*1aa0*/  FADD R123, R123, 1 ;  /* 0x3f8000007b7b7421 */ /* 0x000fce0000000000 */
[----:B------:R-:W5:Y:S01]  /*1ab0*/  MUFU.EX2 R35, R59 ;  /* 0x0000003b00237308 */ /* 0x000f620000000800 */
[----:B0-----:R-:W-:Y:S01]  /*1ac0*/  @!P2 FMUL R31, R31, R31 ;  /* 0x0000001f1f1fa220 */ /* 0x001fe20000400000 */
[----:B-1----:R-:W-:Y:S01]  /*1ad0*/  @!P1 FMUL R27, R27, R27 ;  /* 0x0000001b1b1b9220 */ /* 0x002fe20000400000 */
[----:B------:R-:W-:Y:S01]  /*1ae0*/  @P3 FMUL R93, R93, 0.25 ;  /* 0x3e8000005d5d3820 */ /* 0x000fe20000400000 */
[----:B------:R-:W-:Y:S01]  /*1af0*/  FSEL R30, R6, 1, P3 ;  /* 0x3f800000061e7808 */ /* 0x000fe20001800000 */
[----:B------:R-:W-:Y:S01]  /*1b00*/  FADD R106, R31, 1 ;  /* 0x3f8000001f6a7421 */ /* 0x000fe20000000000 */
[----:B------:R-:W-:Y:S02]  /*1b10*/  FSETP.GT.AND P3, PT, R123, 8.50705917302346158658e+37, PT ;  /* 0x7e8000007b00780b */ /* 0x000fe40003f64000 */
[----:B------:R-:W0:Y:S01]  /*1b20*/  MUFU.EX2 R53, R53 ;  /* 0x0000003500357308 */ /* 0x000e220000000800 */
[----:B------:R-:W-:Y:S01]  /*1b30*/  FMUL R52, R61, 1.4426950216293334961 ;  /* 0x3fb8aa3b3d347820 */ /* 0x000fe20000400000 */
[----:B------:R-:W-:Y:S01]  /*1b40*/  FADD R27, R27, 1 ;  /* 0x3f8000001b1b7421 */ /* 0x000fe20000000000 */
[----:B------:R-:W-:Y:S01]  /*1b50*/  FSETP.GT.AND P2, PT, R92, 8.50705917302346158658e+37, PT ;  /* 0x7e8000005c00780b */ /* 0x000fe20003f44000 */
[----:B---3--:R-:W-:Y:S01]  /*1b60*/  @!P5 FMUL R58, R58, R58 ;  /* 0x0000003a3a3ad220 */ /* 0x008fe20000400000 */
[----:B------:R-:W-:Y:S01]  /*1b70*/  FSETP.GT.AND P5, PT, R106, 8.50705917302346158658e+37, PT ;  /* 0x7e8000006a00780b */ /* 0x000fe20003fa4000 */
[----:B-----5:R-:W-:Y:S01]  /*1b80*/  @!P4 FMUL R35, R35, R35 ;  /* 0x000000232323c220 */ /* 0x020fe20000400000 */
[----:B------:R-:W-:-:S02]  /*1b90*/  FSETP.GEU.AND P1, PT, R52, -126, PT ;  /* 0xc2fc00003400780b */ /* 0x000fc40003f2e000 */
[----:B------:R-:W-:Y:S01]  /*1ba0*/  FSETP.GT.AND P4, PT, R27, 8.50705917302346158658e+37, PT ;  /* 0x7e8000001b00780b */ /* 0x000fe20003f84000 */
[----:B------:R-:W-:Y:S01]  /*1bb0*/  FADD R35, R35, 1 ;  /* 0x3f80000023237421 */ /* 0x000fe20000000000 */
[----:B------:R-:W-:Y:S01]  /*1bc0*/  FADD R121, R121, 1 ;  /* 0x3f80000079797421 */ /* 0x000fe20000000000 */
[----:B------:R-:W-:Y:S01]  /*1bd0*/  @P3 FMUL R123, R123, 0.25 ;  /* 0x3e8000007b7b3820 */ /* 0x000fe20000400000 */
[----:B------:R-:W-:Y:S01]  /*1be0*/  FSEL R54, R6, 1, P3 ;  /* 0x3f80000006367808 */ /* 0x000fe20001800000 */
[----:B0-----:R-:W-:Y:S01]  /*1bf0*/  @!P6 FMUL R53, R53, R53 ;  /* 0x000000353535e220 */ /* 0x001fe20000400000 */
[----:B------:R-:W-:Y:S01]  /*1c00*/  FSETP.GT.AND P3, PT, R35, 8.50705917302346158658e+37, PT ;  /* 0x7e8000002300780b */ /* 0x000fe20003f64000 */
[----:B------:R-:W-:Y:S01]  /*1c10*/  FADD R58, R58, 1 ;  /* 0x3f8000003a3a7421 */ /* 0x000fe20000000000 */
[----:B------:R-:W-:Y:S01]  /*1c20*/  @P2 FMUL R92, R92, 0.25 ;  /* 0x3e8000005c5c2820 */ /* 0x000fe20000400000 */
[----:B------:R-:W-:Y:S01]  /*1c30*/  FSEL R10, R6, 1, P2 ;  /* 0x3f800000060a7808 */ /* 0x000fe20001000000 */
[----:B------:R-:W-:Y:S01]  /*1c40*/  FADD R53, R53, 1 ;  /* 0x3f80000035357421 */ /* 0x000fe20000000000 */
[----:B------:R-:W-:Y:S01]  /*1c50*/  FSETP.GT.AND P2, PT, R121, 8.50705917302346158658e+37, PT ;  /* 0x7e8000007900780b */ /* 0x000fe20003f44000 */
[----:B----4-:R-:W-:Y:S01]  /*1c60*/  FADD R77, RZ, -R77 ;  /* 0x8000004dff4d7221 */ /* 0x010fe20000000000 */
[----:B------:R-:W-:Y:S01]  /*1c70*/  @P5 FMUL R106, R106, 0.25 ;  /* 0x3e8000006a6a5820 */ /* 0x000fe20000400000 */
[----:B------:R-:W-:Y:S01]  /*1c80*/  FSEL R31, R6, 1, P5 ;  /* 0x3f800000061f7808 */ /* 0x000fe20002800000 */
[----:B------:R-:W-:Y:S01]  /*1c90*/  @!P1 FMUL R52, R52, 0.5 ;  /* 0x3f00000034349820 */ /* 0x000fe20000400000 */
[----:B------:R-:W-:Y:S01]  /*1ca0*/  FSETP.GT.AND P5, PT, R58, 8.50705917302346158658e+37, PT ;  /* 0x7e8000003a00780b */ /* 0x000fe20003fa4000 */
[----:B------:R-:W-:Y:S01]  /*1cb0*/  @P4 FMUL R27, R27, 0.25 ;  /* 0x3e8000001b1b4820 */ /* 0x000fe20000400000 */
[----:B------:R-:W-:Y:S01]  /*1cc0*/  FSEL R56, R6, 1, P4 ;  /* 0x3f80000006387808 */ /* 0x000fe20002000000 */
[----:B------:R-:W-:Y:S01]  /*1cd0*/  FMUL R60, R63, 1.4426950216293334961 ;  /* 0x3fb8aa3b3f3c7820 */ /* 0x000fe20000400000 */
[----:B------:R-:W-:Y:S01]  /*1ce0*/  FSETP.GT.AND P4, PT, R53, 8.50705917302346158658e+37, PT ;  /* 0x7e8000003500780b */ /* 0x000fe20003f84000 */
[----:B------:R-:W-:Y:S01]  /*1cf0*/  FMUL R63, R77, 1.4426950216293334961 ;  /* 0x3fb8aa3b4d3f7820 */ /* 0x000fe20000400000 */
[----:B------:R-:W-:Y:S01]  /*1d00*/  FADD R76, RZ, -R76 ;  /* 0x8000004cff4c7221 */ /* 0x000fe20000000000 */
[----:B------:R-:W-:Y:S01]  /*1d10*/  FMUL R57, R62, 1.4426950216293334961 ;  /* 0x3fb8aa3b3e397820 */ /* 0x000fe20000400000 */
[----:B------:R-:W0:Y:S01]  /*1d20*/  MUFU.EX2 R52, R52 ;  /* 0x0000003400347308 */ /* 0x000e220000000800 */
[----:B------:R-:W-:Y:S01]  /*1d30*/  FADD R78, RZ, -R78 ;  /* 0x8000004eff4e7221 */ /* 0x000fe20000000000 */
[----:B------:R-:W-:Y:S01]  /*1d40*/  @P3 FMUL R35, R35, 0.25 ;  /* 0x3e80000023233820 */ /* 0x000fe20000400000 */
[----:B------:R-:W-:Y:S01]  /*1d50*/  FSEL R59, R6, 1, P3 ;  /* 0x3f800000063b7808 */ /* 0x000fe20001800000 */
[----:B------:R-:W-:Y:S01]  /*1d60*/  FMUL R62, R76, 1.4426950216293334961 ;  /* 0x3fb8aa3b4c3e7820 */ /* 0x000fe20000400000 */
[----:B------:R-:W-:Y:S01]  /*1d70*/  FSETP.GEU.AND P3, PT, R63, -126, PT ;  /* 0xc2fc00003f00780b */ /* 0x000fe20003f6e000 */
[----:B------:R-:W-:Y:S01]  /*1d80*/  @P2 FMUL R121, R121, 0.25 ;  /* 0x3e80000079792820 */ /* 0x000fe20000400000 */
[----:B------:R-:W-:Y:S01]  /*1d90*/  FSEL R32, R6, 1, P2 ;  /* 0x3f80000006207808 */ /* 0x000fe20001000000 */
[----:B------:R-:W-:Y:S01]  /*1da0*/  FMUL R76, R78, 1.4426950216293334961 ;  /* 0x3fb8aa3b4e4c7820 */ /* 0x000fe20000400000 */
[----:B------:R-:W-:Y:S01]  /*1db0*/  FSETP.GEU.AND P6, PT, R60, -126, PT ;  /* 0xc2fc00003c00780b */ /* 0x000fe20003fce000 */
[----:B------:R-:W-:Y:S01]  /*1dc0*/  @P5 FMUL R58, R58, 0.25 ;  /* 0x3e8000003a3a5820 */ /* 0x000fe20000400000 */
[----:B------:R-:W-:Y:S01]  /*1dd0*/  FSETP.GEU.AND P2, PT, R57, -126, PT ;  /* 0xc2fc00003900780b */ /* 0x000fe20003f4e000 */
[----:B------:R-:W-:Y:S01]  /*1de0*/  FADD R79, RZ, -R79 ;  /* 0x8000004fff4f7221 */ /* 0x000fe20000000000 */
[----:B------:R-:W-:Y:S01]  /*1df0*/  FSEL R55, R6, 1, P5 ;  /* 0x3f80000006377808 */ /* 0x000fe20002800000 */
[----:B------:R-:W-:Y:S01]  /*1e00*/  @P4 FMUL R53, R53, 0.25 ;  /* 0x3e80000035354820 */ /* 0x000fe20000400000 */
[----:B------:R-:W-:-:S02]  /*1e10*/  FSETP.GEU.AND P5, PT, R62, -126, PT ;  /* 0xc2fc00003e00780b */ /* 0x000fc40003fae000 */
[----:B------:R-:W-:Y:S02]  /*1e20*/  FSEL R61, R6, 1, P4 ;  /* 0x3f800000063d7808 */ /* 0x000fe40002000000 */
[----:B------:R-:W-:Y:S01]  /*1e30*/  FSETP.GEU.AND P4, PT, R76, -126, PT ;  /* 0xc2fc00004c00780b */ /* 0x000fe20003f8e000 */
[----:B------:R-:W-:Y:S01]  /*1e40*/  FMUL R77, R79, 1.4426950216293334961 ;  /* 0x3fb8aa3b4f4d7820 */ /* 0x000fe20000400000 */
[----:B------:R-:W-:Y:S01]  /*1e50*/  @!P3 FMUL R63, R63, 0.5 ;  /* 0x3f0000003f3fb820 */ /* 0x000fe20000400000 */
[----:B0-----:R-:W-:Y:S01]  /*1e60*/  @!P1 FMUL R52, R52, R52 ;  /* 0x0000003434349220 */ /* 0x001fe20000400000 */
[----:B------:R-:W-:Y:S02]  /*1e70*/  @!P6 FMUL R60, R60, 0.5 ;  /* 0x3f0000003c3ce820 */ /* 0x000fe40000400000 */
[----:B------:R-:W-:Y:S01]  /*1e80*/  FSETP.GEU.AND P1, PT, R77, -126, PT ;  /* 0xc2fc00004d00780b */ /* 0x000fe20003f2e000 */
[----:B------:R-:W-:Y:S01]  /*1e90*/  @!P2 FMUL R57, R57, 0.5 ;  /* 0x3f0000003939a820 */ /* 0x000fe20000400000 */
[----:B------:R-:W0:Y:S01]  /*1ea0*/  MUFU.RCP R79, R92 ;  /* 0x0000005c004f7308 */ /* 0x000e220000001000 */
[----:B------:R-:W-:-:S04]  /*1eb0*/  @!P5 FMUL R62, R62, 0.5 ;  /* 0x3f0000003e3ed820 */ /* 0x000fc80000400000 */
[----:B------:R-:W-:-:S03]  /*1ec0*/  @!P4 FMUL R76, R76, 0.5 ;  /* 0x3f0000004c4cc820 */ /* 0x000fc60000400000 */
[----:B------:R-:W1:Y:S08]  /*1ed0*/  MUFU.EX2 R63, R63 ;  /* 0x0000003f003f7308 */ /* 0x000e700000000800 */
[----:B------:R-:W3:Y:S01]  /*1ee0*/  MUFU.EX2 R60, R60 ;  /* 0x0000003c003c7308 */ /* 0x000ee20000000800 */
[----:B------:R-:W-:-:S07]  /*1ef0*/  @!P1 FMUL R77, R77, 0.5 ;  /* 0x3f0000004d4d9820 */ /* 0x000fce0000400000 */
[----:B------:R-:W4:Y:S08]  /*1f00*/  MUFU.EX2 R57, R57 ;  /* 0x0000003900397308 */ /* 0x000f300000000800 */
[----:B------:R-:W5:Y:S01]  /*1f10*/  MUFU.EX2 R62, R62 ;  /* 0x0000003e003e7308 */ /* 0x000f620000000800 */
[----:B------:R-:W-:Y:S01]  /*1f20*/  FADD R89, R89, R98 ;  /* 0x0000006259597221 */ /* 0x000fe20000000000 */
[----:B0-----:R-:W-:-:S06]  /*1f30*/  FMUL R96, R79, R10 ;  /* 0x0000000a4f607220 */ /* 0x001fcc0000400000 */
[----:B------:R-:W0:Y:S01]  /*1f40*/  MUFU.EX2 R76, R76 ;  /* 0x0000004c004c7308 */ /* 0x000e220000000800 */
[----:B------:R-:W-:Y:S01]  /*1f50*/  FADD R52, R52, 1 ;  /* 0x3f80000034347421 */ /* 0x000fe20000000000 */
[----:B-1----:R-:W-:Y:S01]  /*1f60*/  @!P3 FMUL R63, R63, R63 ;  /* 0x0000003f3f3fb220 */ /* 0x002fe20000400000 */
[----:B---3--:R-:W-:Y:S01]  /*1f70*/  @!P6 FMUL R60, R60, R60 ;  /* 0x0000003c3c3ce220 */ /* 0x008fe20000400000 */
[----:B------:R-:W-:-:S04]  /*1f80*/  FFMA R64, R96, R64, R89 ;  /* 0x0000004060407223 */ /* 0x000fc80000000059 */
[----:B------:R-:W1:Y:S01]  /*1f90*/  MUFU.EX2 R77, R77 ;  /* 0x0000004d004d7308 */ /* 0x000e620000000800 */
[----:B----4-:R-:W-:Y:S01]  /*1fa0*/  @!P2 FMUL R57, R57, R57 ;  /* 0x000000393939a220 */ /* 0x010fe20000400000 */
[----:B------:R-:W-:Y:S01]  /*1fb0*/  FADD R63, R63, 1 ;  /* 0x3f8000003f3f7421 */ /* 0x000fe20000000000 */
[----:B------:R-:W-:Y:S01]  /*1fc0*/  FSETP.GT.AND P2, PT, R52, 8.50705917302346158658e+37, PT ;  /* 0x7e8000003400780b */ /* 0x000fe20003f44000 */
[----:B------:R-:W-:Y:S01]  /*1fd0*/  FADD R90, R25, R95 ;  /* 0x0000005f195a7221 */ /* 0x000fe20000000000 */
[----:B-----5:R-:W-:Y:S01]  /*1fe0*/  @!P5 FMUL R62, R62, R62 ;  /* 0x0000003e3e3ed220 */ /* 0x020fe20000400000 */
[----:B------:R-:W-:Y:S01]  /*1ff0*/  FADD R60, R60, 1 ;  /* 0x3f8000003c3c7421 */ /* 0x000fe20000000000 */
[----:B------:R-:W-:Y:S01]  /*2000*/  FADD R25, RZ, -R64 ;  /* 0x80000040ff197221 */ /* 0x000fe20000000000 */
[----:B0-----:R-:W-:Y:S01]  /*2010*/  @!P4 FMUL R76, R76, R76 ;  /* 0x0000004c4c4cc220 */ /* 0x001fe20000400000 */
[----:B------:R-:W-:Y:S01]  /*2020*/  FSETP.GT.AND P4, PT, R63, 8.50705917302346158658e+37, PT ;  /* 0x7e8000003f00780b */ /* 0x000fe20003f84000 */
[----:B------:R-:W0:Y:S01]  /*2030*/  MUFU.RCP R78, R106 ;  /* 0x0000006a004e7308 */ /* 0x000e220000001000 */
[----:B------:R-:W-:Y:S01]  /*2040*/  FADD R57, R57, 1 ;  /* 0x3f80000039397421 */ /* 0x000fe20000000000 */
[----:B------:R-:W-:Y:S01]  /*2050*/  FADD R62, R62, 1 ;  /* 0x3f8000003e3e7421 */ /* 0x000fe20000000000 */
[----:B------:R-:W-:Y:S01]  /*2060*/  FMUL R29, R25, 1.4426950216293334961 ;  /* 0x3fb8aa3b191d7820 */ /* 0x000fe20000400000 */
[----:B------:R-:W-:-:S04]  /*2070*/  FSETP.GT.AND P5, PT, R60, 8.50705917302346158658e+37, PT ;  /* 0x7e8000003c00780b */ /* 0x000fc80003fa4000 */
[----:B------:R-:W3:Y:S01]  /*2080*/  MUFU.RCP R93, R93 ;  /* 0x0000005d005d7308 */ /* 0x000ee20000001000 */
[----:B------:R-:W-:Y:S01]  /*2090*/  FSETP.GT.AND P6, PT, R57, 8.50705917302346158658e+37, PT ;  /* 0x7e8000003900780b */ /* 0x000fe20003fc4000 */
[----:B-1----:R-:W-:Y:S01]  /*20a0*/  @!P1 FMUL R77, R77, R77 ;  /* 0x0000004d4d4d9220 */ /* 0x002fe20000400000 */
[----:B------:R-:W-:Y:S01]  /*20b0*/  FSETP.GT.AND P3, PT, R62, 8.50705917302346158658e+37, PT ;  /* 0x7e8000003e00780b */ /* 0x000fe20003f64000 */
[----:B------:R-:W-:Y:S01]  /*20c0*/  FADD R76, R76, 1 ;  /* 0x3f8000004c4c7421 */ /* 0x000fe20000000000 */
[----:B------:R-:W-:-:S03]  /*20d0*/  FSETP.GEU.AND P1, PT, R29, -126, PT ;  /* 0xc2fc00001d00780b */ /* 0x000fc60003f2e000 */
[----:B------:R-:W1:Y:S01]  /*20e0*/  MUFU.RCP R10, R53 ;  /* 0x00000035000a7308 */ /* 0x000e620000001000 */
[----:B------:R-:W-:Y:S01]  /*20f0*/  FADD R99, R24, R99 ;  /* 0x0000006318637221 */ /* 0x000fe20000000000 */
[----:B------:R-:W-:Y:S01]  /*2100*/  @P2 FMUL R52, R52, 0.25 ;  /* 0x3e80000034342820 */ /* 0x000fe20000400000 */
[----:B------:R-:W-:Y:S01]  /*2110*/  FADD R24, R101, R11 ;  /* 0x0000000b65187221 */ /* 0x000fe20000000000 */
[----:B------:R-:W-:-:S04]  /*2120*/  FSEL R11, R6, 1, P2 ;  /* 0x3f800000060b7808 */ /* 0x000fc80001000000 */
[----:B------:R-:W4:Y:S01]  /*2130*/  MUFU.RCP R27, R27 ;  /* 0x0000001b001b7308 */ /* 0x000f220000001000 */
[----:B------:R-:W-:Y:S01]  /*2140*/  FSETP.GT.AND P2, PT, R76, 8.50705917302346158658e+37, PT ;  /* 0x7e8000004c00780b */ /* 0x000fe20003f44000 */
[----:B------:R-:W-:Y:S01]  /*2150*/  @P4 FMUL R63, R63, 0.25 ;  /* 0x3e8000003f3f4820 */ /* 0x000fe20000400000 */
[----:B------:R-:W-:Y:S01]  /*2160*/  FADD R77, R77, 1 ;  /* 0x3f8000004d4d7421 */ /* 0x000fe20000000000 */
[----:B0-----:R-:W-:-:S04]  /*2170*/  FMUL R78, R78, R31 ;  /* 0x0000001f4e4e7220 */ /* 0x001fc80000400000 */
[----:B------:R-:W0:Y:S01]  /*2180*/  MUFU.RCP R58, R58 ;  /* 0x0000003a003a7308 */ /* 0x000e220000001000 */
[----:B------:R-:W-:Y:S01]  /*2190*/  @P5 FMUL R60, R60, 0.25 ;  /* 0x3e8000003c3c5820 */ /* 0x000fe20000400000 */
[----:B---3--:R-:W-:Y:S01]  /*21a0*/  FMUL R93, R93, R30 ;  /* 0x0000001e5d5d7220 */ /* 0x008fe20000400000 */
[----:B------:R-:W-:Y:S01]  /*21b0*/  FADD R97, R120, R97 ;  /* 0x0000006178617221 */ /* 0x000fe20000000000 */
[----:B------:R-:W-:-:S04]  /*21c0*/  @P6 FMUL R57, R57, 0.25 ;  /* 0x3e80000039396820 */ /* 0x000fc80000400000 */
[----:B------:R-:W3:Y:S01]  /*21d0*/  MUFU.RCP R52, R52 ;  /* 0x0000003400347308 */ /* 0x000ee20000001000 */
[----:B------:R-:W-:Y:S01]  /*21e0*/  @P3 FMUL R62, R62, 0.25 ;  /* 0x3e8000003e3e3820 */ /* 0x000fe20000400000 */
[----:B------:R-:W-:Y:S01]  /*21f0*/  FSEL R30, R6, 1, P6 ;  /* 0x3f800000061e7808 */ /* 0x000fe20003000000 */
[----:B-1----:R-:W-:Y:S01]  /*2200*/  FMUL R10, R10, R61 ;  /* 0x0000003d0a0a7220 */ /* 0x002fe20000400000 */
[----:B------:R-:W-:Y:S01]  /*2210*/  FFMA R7, R78, R66, R7 ;  /* 0x000000424e077223 */ /* 0x000fe20000000007 */
[----:B------:R-:W-:Y:S01]  /*2220*/  FSETP.GT.AND P6, PT, R77, 8.50705917302346158658e+37, PT ;  /* 0x7e8000004d00780b */ /* 0x000fe20003fc4000 */
[----:B------:R-:W-:Y:S02]  /*2230*/  @!P1 FMUL R29, R29, 0.5 ;  /* 0x3f0000001d1d9820 */ /* 0x000fe40000400000 */
[----:B------:R-:W1:Y:S01]  /*2240*/  MUFU.RCP R123, R123 ;  /* 0x0000007b007b7308 */ /* 0x000e620000001000 */
[----:B------:R-:W-:Y:S01]  /*2250*/  FFMA R65, R93, R65, R94 ;  /* 0x000000415d417223 */ /* 0x000fe2000000005e */
[----:B------:R-:W-:Y:S01]  /*2260*/  FFMA R72, R10, R72, R97 ;  /* 0x000000480a487223 */ /* 0x000fe20000000061 */
[----:B----4-:R-:W-:-:S05]  /*2270*/  FMUL R56, R27, R56 ;  /* 0x000000381b387220 */ /* 0x010fca0000400000 */
[----:B------:R-:W4:Y:S01]  /*2280*/  MUFU.RCP R63, R63 ;  /* 0x0000003f003f7308 */ /* 0x000f220000001000 */
[----:B------:R-:W-:Y:S01]  /*2290*/  FADD R10, RZ, -R7 ;  /* 0x80000007ff0a7221 */ /* 0x000fe20000000000 */
[----:B------:R-:W-:Y:S01]  /*22a0*/  @P2 FMUL R76, R76, 0.25 ;  /* 0x3e8000004c4c2820 */ /* 0x000fe20000400000 */
[----:B------:R-:W-:-:S05]  /*22b0*/  FADD R27, RZ, -R65 ;  /* 0x80000041ff1b7221 */ /* 0x000fca0000000000 */
[----:B------:R-:W5:Y:S01]  /*22c0*/  MUFU.RCP R60, R60 ;  /* 0x0000003c003c7308 */ /* 0x000f620000001000 */
[----:B0-----:R-:W-:Y:S01]  /*22d0*/  FMUL R55, R58, R55 ;  /* 0x000000373a377220 */ /* 0x001fe20000400000 */
[----:B------:R-:W-:Y:S01]  /*22e0*/  FMUL R31, R10, 1.4426950216293334961 ;  /* 0x3fb8aa3b0a1f7820 */ /* 0x000fe20000400000 */
[----:B------:R-:W-:Y:S01]  /*22f0*/  FMUL R27, R27, 1.4426950216293334961 ;  /* 0x3fb8aa3b1b1b7820 */ /* 0x000fe20000400000 */
[----:B------:R-:W-:-:S04]  /*2300*/  FSEL R10, R6, 1, P4 ;  /* 0x3f800000060a7808 */ /* 0x000fc80002000000 */
[----:B------:R-:W0:Y:S01]  /*2310*/  MUFU.RCP R62, R62 ;  /* 0x0000003e003e7308 */ /* 0x000e220000001000 */
[----:B---3--:R-:W-:Y:S01]  /*2320*/  FMUL R11, R52, R11 ;  /* 0x0000000b340b7220 */ /* 0x008fe20000400000 */
[----:B------:R-:W-:-:S06]  /*2330*/  FFMA R69, R55, R69, R90 ;  /* 0x0000004537457223 */ /* 0x000fcc000000005a */
[----:B------:R-:W3:Y:S01]  /*2340*/  MUFU.RCP R57, R57 ;  /* 0x0000003900397308 */ /* 0x000ee20000001000 */
[----:B------:R-:W-:-:S07]  /*2350*/  FSEL R25, R6, 1, P5 ;  /* 0x3f80000006197808 */ /* 0x000fce0002800000 */
[----:B------:R-:W0:Y:S01]  /*2360*/  MUFU.EX2 R29, R29 ;  /* 0x0000001d001d7308 */ /* 0x000e220000000800 */
[----:B------:R-:W-:-:S07]  /*2370*/  @P6 FMUL R77, R77, 0.25 ;  /* 0x3e8000004d4d6820 */ /* 0x000fce0000400000 */
[----:B------:R-:W0:Y:S01]  /*2380*/  MUFU.RCP R121, R121 ;  /* 0x0000007900797308 */ /* 0x000e220000001000 */
[----:B-1----:R-:W-:Y:S01]  /*2390*/  FMUL R54, R123, R54 ;  /* 0x000000367b367220 */ /* 0x002fe20000400000 */
[----:B------:R-:W-:Y:S01]  /*23a0*/  FFMA R73, R11, R73, R88 ;  /* 0x000000490b497223 */ /* 0x000fe20000000058 */
[----:B------:R-:W-:Y:S01]  /*23b0*/  FSETP.GEU.AND P5, PT, R27, -126, PT ;  /* 0xc2fc00001b00780b */ /* 0x000fe20003fae000 */
[----:B----4-:R-:W-:-:S04]  /*23c0*/  FMUL R63, R63, R10 ;  /* 0x0000000a3f3f7220 */ /* 0x010fc80000400000 */
[----:B------:R-:W1:Y:S01]  /*23d0*/  MUFU.RCP R92, R35 ;  /* 0x00000023005c7308 */ /* 0x000e620000001000 */
[----:B------:R-:W-:Y:S01]  /*23e0*/  FSEL R11, R6, 1, P3 ;  /* 0x3f800000060b7808 */ /* 0x000fe20001800000 */
[----:B------:R-:W-:-:S06]  /*23f0*/  FADD R10, RZ, -R69 ;  /* 0x80000045ff0a7221 */ /* 0x000fcc0000000000 */
[----:B------:R-:W4:Y:S01]  /*2400*/  MUFU.RCP R76, R76 ;  /* 0x0000004c004c7308 */ /* 0x000f220000001000 */
[----:B-----5:R-:W-:Y:S01]  /*2410*/  FMUL R25, R60, R25 ;  /* 0x000000193c197220 */ /* 0x020fe20000400000 */
[----:B------:R-:W-:Y:S01]  /*2420*/  FFMA R68, R54, R68, R99 ;  /* 0x0000004436447223 */ /* 0x000fe20000000063 */
[----:B------:R-:W-:Y:S01]  /*2430*/  FSETP.GEU.AND P3, PT, R31, -126, PT ;  /* 0xc2fc00001f00780b */ /* 0x000fe20003f6e000 */
[----:B------:R-:W-:Y:S01]  /*2440*/  FMUL R54, R10, 1.4426950216293334961 ;  /* 0x3fb8aa3b0a367820 */ /* 0x000fe20000400000 */
[----:B0-----:R-:W-:Y:S01]  /*2450*/  FMUL R62, R62, R11 ;  /* 0x0000000b3e3e7220 */ /* 0x001fe20000400000 */
[----:B---3--:R-:W-:Y:S02]  /*2460*/  FMUL R30, R57, R30 ;  /* 0x0000001e391e7220 */ /* 0x008fe40000400000 */
[----:B------:R-:W0:Y:S01]  /*2470*/  MUFU.RCP R77, R77 ;  /* 0x0000004d004d7308 */ /* 0x000e220000001000 */
[----:B------:R-:W-:Y:S01]  /*2480*/  FFMA R8, R25, R75, R8 ;  /* 0x0000004b19087223 */ /* 0x000fe20000000008 */
[----:B------:R-:W-:Y:S01]  /*2490*/  FSEL R11, R6, 1, P2 ;  /* 0x3f800000060b7808 */ /* 0x000fe20001000000 */
[----:B------:R-:W-:Y:S01]  /*24a0*/  @!P1 FMUL R29, R29, R29 ;  /* 0x0000001d1d1d9220 */ /* 0x000fe20000400000 */
[----:B------:R-:W-:Y:S01]  /*24b0*/  FMUL R121, R121, R32 ;  /* 0x0000002079797220 */ /* 0x000fe20000400000 */
[----:B------:R-:W-:Y:S01]  /*24c0*/  FADD R25, RZ, -R68 ;  /* 0x80000044ff197221 */ /* 0x000fe20000000000 */
[----:B------:R-:W-:Y:S01]  /*24d0*/  FFMA R5, R56, R70, R5 ;  /* 0x0000004638057223 */ /* 0x000fe20000000005 */
[----:B------:R-:W-:Y:S01]  /*24e0*/  FSEL R32, R6, 1, P6 ;  /* 0x3f80000006207808 */ /* 0x000fe20003000000 */
[----:B-1----:R-:W-:Y:S01]  /*24f0*/  FMUL R59, R92, R59 ;  /* 0x0000003b5c3b7220 */ /* 0x002fe20000400000 */
[----:B------:R-:W-:Y:S01]  /*2500*/  FSETP.GEU.AND P6, PT, R54, -126, PT ;  /* 0xc2fc00003600780b */ /* 0x000fe20003fce000 */
[----:B------:R-:W-:Y:S01]  /*2510*/  FFMA R9, R30, R74, R9 ;  /* 0x0000004a1e097223 */ /* 0x000fe20000000009 */
[----:B------:R-:W-:Y:S01]  /*2520*/  FADD R10, R29, 1 ;  /* 0x3f8000001d0a7421 */ /* 0x000fe20000000000 */
[----:B------:R-:W-:Y:S01]  /*2530*/  FADD R33, R33, R100 ;  /* 0x0000006421217221 */ /* 0x000fe20000000000 */
[----:B------:R-:W-:Y:S01]  /*2540*/  FMUL R53, R25, 1.4426950216293334961 ;  /* 0x3fb8aa3b19357820 */ /* 0x000fe20000400000 */
[----:B----4-:R-:W-:Y:S01]  /*2550*/  FMUL R30, R76, R11 ;  /* 0x0000000b4c1e7220 */ /* 0x010fe20000400000 */
[----:B------:R-:W-:Y:S01]  /*2560*/  @!P5 FMUL R27, R27, 0.5 ;  /* 0x3f0000001b1bd820 */ /* 0x000fe20000400000 */
[----:B------:R-:W-:Y:S01]  /*2570*/  FADD R11, RZ, -R5 ;  /* 0x80000005ff0b7221 */ /* 0x000fe20000000000 */
[----:B------:R-:W-:Y:S01]  /*2580*/  FFMA R26, R59, R71, R26 ;  /* 0x000000473b1a7223 */ /* 0x000fe2000000001a */
[----:B------:R-:W-:Y:S01]  /*2590*/  FSETP.GT.AND P4, PT, R10, 8.50705917302346158658e+37, PT ;  /* 0x7e8000000a00780b */ /* 0x000fe20003f84000 */
[----:B------:R-:W-:Y:S01]  /*25a0*/  FFMA R16, R62, R16, R33 ;  /* 0x000000103e107223 */ /* 0x000fe20000000021 */
[----:B------:R-:W-:Y:S01]  /*25b0*/  FSETP.GEU.AND P2, PT, R53, -126, PT ;  /* 0xc2fc00003500780b */ /* 0x000fe20003f4e000 */
[----:B------:R-:W1:Y:S01]  /*25c0*/  MUFU.EX2 R35, R27 ;  /* 0x0000001b00237308 */ /* 0x000e620000000800 */
[----:B------:R-:W-:Y:S01]  /*25d0*/  @!P3 FMUL R31, R31, 0.5 ;  /* 0x3f0000001f1fb820 */ /* 0x000fe20000400000 */
[----:B------:R-:W-:Y:S01]  /*25e0*/  FMUL R33, R11, 1.4426950216293334961 ;  /* 0x3fb8aa3b0b217820 */ /* 0x000fe20000400000 */
[----:B------:R-:W-:Y:S01]  /*25f0*/  FADD R25, RZ, -R26 ;  /* 0x8000001aff197221 */ /* 0x000fe20000000000 */
[----:B------:R-:W-:Y:S01]  /*2600*/  FFMA R28, R121, R67, R28 ;  /* 0x00000043791c7223 */ /* 0x000fe2000000001c */
[----:B0-----:R-:W-:Y:S01]  /*2610*/  FMUL R77, R77, R32 ;  /* 0x000000204d4d7220 */ /* 0x001fe20000400000 */
[----:B------:R-:W-:Y:S01]  /*2620*/  FFMA R17, R63, R17, R34 ;  /* 0x000000113f117223 */ /* 0x000fe20000000022 */
[----:B------:R-:W-:Y:S01]  /*2630*/  FSETP.GEU.AND P1, PT, R33, -126, PT ;  /* 0xc2fc00002100780b */ /* 0x000fe20003f2e000 */
[----:B------:R-:W0:Y:S01]  /*2640*/  MUFU.EX2 R32, R31 ;  /* 0x0000001f00207308 */ /* 0x000e220000000800 */
[----:B------:R-:W-:Y:S01]  /*2650*/  FMUL R34, R25, 1.4426950216293334961 ;  /* 0x3fb8aa3b19227820 */ /* 0x000fe20000400000 */
[----:B------:R-:W-:Y:S01]  /*2660*/  @!P6 FMUL R54, R54, 0.5 ;  /* 0x3f0000003636e820 */ /* 0x000fe20000400000 */
[----:B------:R-:W-:Y:S01]  /*2670*/  FADD R11, RZ, -R28 ;  /* 0x8000001cff0b7221 */ /* 0x000fe20000000000 */
[----:B------:R-:W-:Y:S01]  /*2680*/  FADD R25, RZ, -R72 ;  /* 0x80000048ff197221 */ /* 0x000fe20000000000 */
[----:B------:R-:W-:-:S02]  /*2690*/  @P4 FMUL R10, R10, 0.25 ;  /* 0x3e8000000a0a4820 */ /* 0x000fc40000400000 */
[----:B------:R-:W-:Y:S01]  /*26a0*/  FMUL R52, R11, 1.4426950216293334961 ;  /* 0x3fb8aa3b0b347820 */ /* 0x000fe20000400000 */
[----:B------:R-:W-:Y:S01]  /*26b0*/  FMUL R56, R25, 1.4426950216293334961 ;  /* 0x3fb8aa3b19387820 */ /* 0x000fe20000400000 */
[----:B------:R-:W-:Y:S01]  /*26c0*/  FSEL R11, R6, 1, P4 ;  /* 0x3f800000060b7808 */ /* 0x000fe20002000000 */
[----:B------:R-:W3:Y:S01]  /*26d0*/  MUFU.EX2 R54, R54 ;  /* 0x0000003600367308 */ /* 0x000ee20000000800 */
[----:B------:R-:W-:Y:S01]  /*26e0*/  @!P2 FMUL R53, R53, 0.5 ;  /* 0x3f0000003535a820 */ /* 0x000fe20000400000 */
[----:B------:R-:W-:Y:S01]  /*26f0*/  FSETP.GEU.AND P4, PT, R34, -126, PT ;  /* 0xc2fc00002200780b */ /* 0x000fe20003f8e000 */
[----:B-1----:R-:W-:Y:S01]  /*2700*/  @!P5 FMUL R35, R35, R35 ;  /* 0x000000232323d220 */ /* 0x002fe20000400000 */
[----:B------:R-:W-:Y:S01]  /*2710*/  FSETP.GEU.AND P5, PT, R56, -126, PT ;  /* 0xc2fc00003800780b */ /* 0x000fe20003fae000 */
[----:B------:R-:W-:Y:S01]  /*2720*/  @!P1 FMUL R33, R33, 0.5 ;  /* 0x3f00000021219820 */ /* 0x000fe20000400000 */
[----:B0-----:R-:W-:Y:S02]  /*2730*/  @!P3 FMUL R32, R32, R32 ;  /* 0x000000202020b220 */ /* 0x001fe40000400000 */
[----:B------:R-:W0:Y:S02]  /*2740*/  MUFU.EX2 R53, R53 ;  /* 0x0000003500357308 */ /* 0x000e240000000800 */
[----:B------:R-:W-:-:S06]  /*2750*/  FADD R66, R32, 1 ;  /* 0x3f80000020427421 */ /* 0x000fcc0000000000 */
[----:B------:R-:W1:Y:S01]  /*2760*/  MUFU.EX2 R33, R33 ;  /* 0x0000002100217308 */ /* 0x000e620000000800 */
[----:B------:R-:W-:Y:S01]  /*2770*/  @!P4 FMUL R34, R34, 0.5 ;  /* 0x3f0000002222c820 */ /* 0x000fe20000400000 */
[----:B---3--:R-:W-:Y:S01]  /*2780*/  @!P6 FMUL R54, R54, R54 ;  /* 0x000000363636e220 */ /* 0x008fe20000400000 */
[----:B------:R-:W-:Y:S01]  /*2790*/  FSETP.GT.AND P6, PT, R66, 8.50705917302346158658e+37, PT ;  /* 0x7e8000004200780b */ /* 0x000fe20003fc4000 */
[----:B------:R-:W-:Y:S01]  /*27a0*/  @!P5 FMUL R56, R56, 0.5 ;  /* 0x3f0000003838d820 */ /* 0x000fe20000400000 */
[----:B------:R-:W-:-:S03]  /*27b0*/  FADD R27, RZ, -R73 ;  /* 0x80000049ff1b7221 */ /* 0x000fc60000000000 */
[----:B------:R-:W3:Y:S01]  /*27c0*/  MUFU.EX2 R34, R34 ;  /* 0x0000002200227308 */ /* 0x000ee20000000800 */
[----:B0-----:R-:W-:Y:S01]  /*27d0*/  @!P2 FMUL R53, R53, R53 ;  /* 0x000000353535a220 */ /* 0x001fe20000400000 */
[----:B------:R-:W-:Y:S01]  /*27e0*/  FMUL R58, R27, 1.4426950216293334961 ;  /* 0x3fb8aa3b1b3a7820 */ /* 0x000fe20000400000 */
[----:B------:R-:W-:Y:S02]  /*27f0*/  FADD R63, R35, 1 ;  /* 0x3f800000233f7421 */ /* 0x000fe40000000000 */
[----:B------:R-:W-:-:S03]  /*2800*/  FADD R62, R53, 1 ;  /* 0x3f800000353e7421 */ /* 0x000fc60000000000 */
[----:B------:R-:W0:Y:S01]  /*2810*/  MUFU.EX2 R56, R56 ;  /* 0x0000003800387308 */ /* 0x000e220000000800 */
[----:B-1----:R-:W-:Y:S01]  /*2820*/  @!P1 FMUL R33, R33, R33 ;  /* 0x0000002121219220 */ /* 0x002fe20000400000 */
[----:B------:R-:W-:Y:S01]  /*2830*/  @P6 FMUL R66, R66, 0.25 ;  /* 0x3e80000042426820 */ /* 0x000fe20000400000 */
[----:B------:R-:W-:Y:S01]  /*2840*/  FSEL R32, R6, 1, P6 ;  /* 0x3f80000006207808 */ /* 0x000fe20003000000 */
[----:B------:R-:W-:Y:S01]  /*2850*/  FFMA R18, R30, R18, R91 ;  /* 0x000000121e127223 */ /* 0x000fe2000000005b */
[----:B------:R-:W-:Y:S01]  /*2860*/  FSETP.GEU.AND P6, PT, R58, -126, PT ;  /* 0xc2fc00003a00780b */ /* 0x000fe20003fce000 */
[----:B------:R-:W-:Y:S01]  /*2870*/  FADD R55, R33, 1 ;  /* 0x3f80000021377421 */ /* 0x000fe20000000000 */
[----:B------:R-:W-:Y:S02]  /*2880*/  FSETP.GEU.AND P3, PT, R52, -126, PT ;  /* 0xc2fc00003400780b */ /* 0x000fe40003f6e000 */
[----:B------:R-:W-:Y:S02]  /*2890*/  FSETP.GT.AND P1, PT, R62, 8.50705917302346158658e+37, PT ;  /* 0x7e8000003e00780b */ /* 0x000fe40003f24000 */
[----:B------:R-:W-:Y:S01]  /*28a0*/  FSETP.GT.AND P2, PT, R63, 8.50705917302346158658e+37, PT ;  /* 0x7e8000003f00780b */ /* 0x000fe20003f44000 */
[----:B------:R-:W-:Y:S01]  /*28b0*/  FADD R30, RZ, -R18 ;  /* 0x80000012ff1e7221 */ /* 0x000fe20000000000 */
[----:B---3--:R-:W-:Y:S01]  /*28c0*/  @!P4 FMUL R34, R34, R34 ;  /* 0x000000222222c220 */ /* 0x008fe20000400000 */
[----:B------:R-:W-:Y:S01]  /*28d0*/  FFMA R19, R77, R19, R24 ;  /* 0x000000134d137223 */ /* 0x000fe20000000018 */
[----:B------:R-:W-:Y:S01]  /*28e0*/  FSETP.GT.AND P4, PT, R55, 8.50705917302346158658e+37, PT ;  /* 0x7e8000003700780b */ /* 0x000fe20003f84000 */
[----:B------:R-:W-:Y:S01]  /*28f0*/  FADD R70, R54, 1 ;  /* 0x3f80000036467421 */ /* 0x000fe20000000000 */
[----:B0-----:R-:W-:Y:S01]  /*2900*/  @!P5 FMUL R56, R56, R56 ;  /* 0x000000383838d220 */ /* 0x001fe20000400000 */
[----:B------:R-:W-:Y:S01]  /*2910*/  FMUL R54, R30, 1.4426950216293334961 ;  /* 0x3fb8aa3b1e367820 */ /* 0x000fe20000400000 */
[----:B------:R-:W-:Y:S01]  /*2920*/  FADD R25, RZ, -R9 ;  /* 0x80000009ff197221 */ /* 0x000fe20000000000 */
[----:B------:R-:W-:Y:S01]  /*2930*/  FADD R35, RZ, -R17 ;  /* 0x80000011ff237221 */ /* 0x000fe20000000000 */
[----:B------:R-:W-:Y:S01]  /*2940*/  FADD R30, RZ, -R19 ;  /* 0x80000013ff1e7221 */ /* 0x000fe20000000000 */
[----:B------:R-:W-:Y:S01]  /*2950*/  FADD R57, R34, 1 ;  /* 0x3f80000022397421 */ /* 0x000fe20000000000 */
[----:B------:R-:W-:Y:S01]  /*2960*/  FADD R34, R56, 1 ;  /* 0x3f80000038227421 */ /* 0x000fe20000000000 */
[----:B------:R-:W-:Y:S01]  /*2970*/  FMUL R61, R25, 1.4426950216293334961 ;  /* 0x3fb8aa3b193d7820 */ /* 0x000fe20000400000 */
[----:B------:R-:W-:Y:S01]  /*2980*/  @!P6 FMUL R58, R58, 0.5 ;  /* 0x3f0000003a3ae820 */ /* 0x000fe20000400000 */
[----:B------:R-:W-:Y:S01]  /*2990*/  FMUL R56, R35, 1.4426950216293334961 ;  /* 0x3fb8aa3b23387820 */ /* 0x000fe20000400000 */
[----:B------:R-:W-:Y:S01]  /*29a0*/  @!P3 FMUL R52, R52, 0.5 ;  /* 0x3f0000003434b820 */ /* 0x000fe20000400000 */
[----:B------:R-:W-:Y:S01]  /*29b0*/  @P1 FMUL R62, R62, 0.25 ;  /* 0x3e8000003e3e1820 */ /* 0x000fe20000400000 */
[----:B------:R-:W-:Y:S01]  /*29c0*/  FSEL R25, R6, 1, P1 ;  /* 0x3f80000006197808 */ /* 0x000fe20000800000 */
[----:B------:R-:W-:Y:S01]  /*29d0*/  FMUL R35, R30, 1.4426950216293334961 ;  /* 0x3fb8aa3b1e237820 */ /* 0x000fe20000400000 */
[----:B------:R-:W-:Y:S01]  /*29e0*/  @P2 FMUL R63, R63, 0.25 ;  /* 0x3e8000003f3f2820 */ /* 0x000fe20000400000 */
[----:B------:R-:W-:Y:S01]  /*29f0*/  FSEL R33, R6, 1, P2 ;  /* 0x3f80000006217808 */ /* 0x000fe20001000000 */
[----:B------:R-:W0:Y:S01]  /*2a00*/  S2R R30, SR_TID.X ;  /* 0x00000000001e7919 */ /* 0x000e220000002100 */
[----:B------:R-:W-:Y:S01]  /*2a10*/  FSETP.GT.AND P1, PT, R57, 8.50705917302346158658e+37, PT ;  /* 0x7e8000003900780b */ /* 0x000fe20003f24000 */
[----:B------:R-:W1:Y:S01]  /*2a20*/  MUFU.EX2 R53, R58 ;  /* 0x0000003a00357308 */ /* 0x000e620000000800 */
[----:B------:R-:W-:Y:S01]  /*2a30*/  FSETP.GT.AND P2, PT, R70, 8.50705917302346158658e+37, PT ;  /* 0x7e8000004600780b */ /* 0x000fe20003f44000 */
[----:B------:R-:W-:Y:S01]  /*2a40*/  @P4 FMUL R55, R55, 0.25 ;  /* 0x3e80000037374820 */ /* 0x000fe20000400000 */
[----:B------:R-:W-:Y:S01]  /*2a50*/  FSETP.GEU.AND P5, PT, R61, -126, PT ;  /* 0xc2fc00003d00780b */ /* 0x000fe20003fae000 */
[----:B------:R-:W-:Y:S01]  /*2a60*/  FADD R31, RZ, -R16 ;  /* 0x80000010ff1f7221 */ /* 0x000fe20000000000 */
[----:B------:R-:W-:Y:S01]  /*2a70*/  FSEL R27, R6, 1, P4 ;  /* 0x3f800000061b7808 */ /* 0x000fe20002000000 */
[----:B------:R-:W-:Y:S01]  /*2a80*/  FADD R29, RZ, -R8 ;  /* 0x80000008ff1d7221 */ /* 0x000fe20000000000 */
[----:B------:R-:W-:Y:S01]  /*2a90*/  FSETP.GT.AND P4, PT, R34, 8.50705917302346158658e+37, PT ;  /* 0x7e8000002200780b */ /* 0x000fe20003f84000 */
[----:B------:R-:W3:Y:S01]  /*2aa0*/  MUFU.EX2 R52, R52 ;  /* 0x0000003400347308 */ /* 0x000ee20000000800 */
[----:B------:R-:W-:Y:S01]  /*2ab0*/  FMUL R60, R31, 1.4426950216293334961 ;  /* 0x3fb8aa3b1f3c7820 */ /* 0x000fe20000400000 */
[----:B------:R-:W-:Y:S01]  /*2ac0*/  FMUL R59, R29, 1.4426950216293334961 ;  /* 0x3fb8aa3b1d3b7820 */ /* 0x000fe20000400000 */
[C---:B------:R-:W-:Y:S01]  /*2ad0*/  FSEL R31, R6.reuse, 1, P1 ;  /* 0x3f800000061f7808 */ /* 0x040fe20000800000 */
[----:B------:R-:W-:Y:S01]  /*2ae0*/  @P1 FMUL R57, R57, 0.25 ;  /* 0x3e80000039391820 */ /* 0x000fe20000400000 */
[----:B------:R-:W-:Y:S01]  /*2af0*/  FSEL R29, R6, 1, P2 ;  /* 0x3f800000061d7808 */ /* 0x000fe20001000000 */
[----:B------:R-:W-:Y:S01]  /*2b00*/  @P2 FMUL R70, R70, 0.25 ;  /* 0x3e80000046462820 */ /* 0x000fe20000400000 */
[----:B------:R-:W-:Y:S01]  /*2b10*/  FSETP.GEU.AND P1, PT, R60, -126, PT ;  /* 0xc2fc00003c00780b */ /* 0x000fe20003f2e000 */
[----:B------:R-:W-:Y:S01]  /*2b20*/  @!P5 FMUL R61, R61, 0.5 ;  /* 0x3f0000003d3dd820 */ /* 0x000fe20000400000 */
[----:B------:R-:W-:Y:S01]  /*2b30*/  FSETP.GEU.AND P2, PT, R59, -126, PT ;  /* 0xc2fc00003b00780b */ /* 0x000fe20003f4e000 */
[----:B-1----:R-:W-:Y:S01]  /*2b40*/  @!P6 FMUL R53, R53, R53 ;  /* 0x000000353535e220 */ /* 0x002fe20000400000 */
[----:B------:R-:W-:Y:S01]  /*2b50*/  FSEL R24, R6, 1, P4 ;  /* 0x3f80000006187808 */ /* 0x000fe20002000000 */
[----:B------:R-:W-:Y:S01]  /*2b60*/  @P4 FMUL R34, R34, 0.25 ;  /* 0x3e80000022224820 */ /* 0x000fe20000400000 */
[----:B------:R-:W-:-:S02]  /*2b70*/  FSETP.GEU.AND P6, PT, R54, -126, PT ;  /* 0xc2fc00003600780b */ /* 0x000fc40003fce000 */
[----:B------:R-:W-:Y:S01]  /*2b80*/  FSETP.GEU.AND P4, PT, R56, -126, PT ;  /* 0xc2fc00003800780b */ /* 0x000fe20003f8e000 */
[----:B---3--:R-:W-:Y:S01]  /*2b90*/  @!P3 FMUL R52, R52, R52 ;  /* 0x000000343434b220 */ /* 0x008fe20000400000 */
[----:B------:R-:W-:Y:S01]  /*2ba0*/  FSETP.GEU.AND P3, PT, R35, -126, PT ;  /* 0xc2fc00002300780b */ /* 0x000fe20003f6e000 */
[----:B------:R-:W1:Y:S02]  /*2bb0*/  MUFU.EX2 R61, R61 ;  /* 0x0000003d003d7308 */ /* 0x000e640000000800 */
[----:B------:R-:W-:Y:S02]  /*2bc0*/  @!P1 FMUL R60, R60, 0.5 ;  /* 0x3f0000003c3c9820 */ /* 0x000fe40000400000 */
[----:B------:R-:W-:Y:S01]  /*2bd0*/  @!P2 FMUL R59, R59, 0.5 ;  /* 0x3f0000003b3ba820 */ /* 0x000fe20000400000 */
[----:B0-----:R-:W-:Y:S01]  /*2be0*/  SHF.R.U32.HI R75, RZ, 0x2, R30 ;  /* 0x00000002ff4b7819 */ /* 0x001fe2000001161e */
[----:B------:R-:W-:Y:S02]  /*2bf0*/  FADD R67, R52, 1 ;  /* 0x3f80000034437421 */ /* 0x000fe40000000000 */
[----:B------:R0:W-:Y:S01]  /*2c00*/  MUFU.EX2 R58, R60 ;  /* 0x0000003c003a7308 */ /* 0x0001e20000000800 */
[----:B------:R-:W-:Y:S01]  /*2c10*/  @!P6 FMUL R54, R54, 0.5 ;  /* 0x3f0000003636e820 */ /* 0x000fe20000400000 */
[----:B------:R-:W-:Y:S01]  /*2c20*/  @!P4 FMUL R56, R56, 0.5 ;  /* 0x3f0000003838c820 */ /* 0x000fe20000400000 */
[----:B--2---:R-:W-:Y:S01]  /*2c30*/  UPRMT UR4, UR5, 0x654, UR4 ;  /* 0x0000065405047896 */ /* 0x004fe20008000004 */
[----:B------:R-:W-:Y:S01]  /*2c40*/  @!P3 FMUL R35, R35, 0.5 ;  /* 0x3f0000002323b820 */ /* 0x000fe20000400000 */
[----:B------:R-:W-:-:S02]  /*2c50*/  SGXT.U32 R75, R75, 0x6 ;  /* 0x000000064b4b781a */ /* 0x000fc40000000000 */
[----:B0-----:R-:W-:Y:S01]  /*2c60*/  SHF.L.U32 R60, R0, 0xa, RZ ;  /* 0x0000000a003c7819 */ /* 0x001fe200000006ff */
[----:B------:R-:W0:Y:S01]  /*2c70*/  MUFU.EX2 R59, R59 ;  /* 0x0000003b003b7308 */ /* 0x000e220000000800 */
[----:B-1----:R-:W-:Y:S01]  /*2c80*/  @!P5 FMUL R61, R61, R61 ;  /* 0x0000003d3d3dd220 */ /* 0x002fe20000400000 */
[----:B------:R-:W-:-:S06]  /*2c90*/  FSETP.GT.AND P5, PT, R67, 8.50705917302346158658e+37, PT ;  /* 0x7e8000004300780b */ /* 0x000fcc0003fa4000 */
[----:B------:R1:W-:Y:S02]  /*2ca0*/  MUFU.EX2 R52, R54 ;  /* 0x0000003600347308 */ /* 0x0003e40000000800 */
[----:B-1----:R-:W-:-:S06]  /*2cb0*/  LOP3.LUT R54, R60, 0xc00, RZ, 0xc0, !PT ;  /* 0x00000c003c367812 */ /* 0x002fcc00078ec0ff */
[----:B------:R-:W1:Y:S08]  /*2cc0*/  MUFU.EX2 R56, R56 ;  /* 0x0000003800387308 */ /* 0x000e700000000800 */
[----:B------:R2:W-:Y:S08]  /*2cd0*/  MUFU.RCP R76, R63 ;  /* 0x0000003f004c7308 */ /* 0x0005f00000001000 */
[----:B------:R3:W-:Y:S01]  /*2ce0*/  MUFU.RCP R71, R66 ;  /* 0x0000004200477308 */ /* 0x0007e20000001000 */
[----:B--2---:R-:W-:-:S07]  /*2cf0*/  LEA.HI R63, R54, UR4, RZ, 0x1c ;  /* 0x00000004363f7c11 */ /* 0x004fce000f8fe0ff */
[----:B------:R-:W2:Y:S01]  /*2d00*/  MUFU.EX2 R35, R35 ;  /* 0x0000002300237308 */ /* 0x000ea20000000800 */
[----:B---3--:R-:W-:Y:S01]  /*2d10*/  LOP3.LUT R66, R54, R75, RZ, 0xfc, !PT ;  /* 0x0000004b36427212 */ /* 0x008fe200078efcff */
[----:B------:R-:W-:-:S06]  /*2d20*/  FADD R61, R61, 1 ;  /* 0x3f8000003d3d7421 */ /* 0x000fcc0000000000 */
[----:B------:R3:W4:Y:S01]  /*2d30*/  MUFU.RCP R74, R10 ;  /* 0x0000000a004a7308 */ /* 0x0007220000001000 */
[----:B0-----:R-:W-:-:S07]  /*2d40*/  @!P2 FMUL R59, R59, R59 ;  /* 0x0000003b3b3ba220 */ /* 0x001fce0000400000 */
[----:B------:R-:W0:Y:S01]  /*2d50*/  MUFU.RCP R88, R57 ;  /* 0x0000003900587308 */ /* 0x000e220000001000 */
[----:B---3--:R-:W-:Y:S01]  /*2d60*/  LEA R10, R66, R63, 0x2 ;  /* 0x0000003f420a7211 */ /* 0x008fe200078e10ff */
[----:B------:R-:W-:Y:S01]  /*2d70*/  FADD R63, R53, 1 ;  /* 0x3f800000353f7421 */ /* 0x000fe20000000000 */
[----:B------:R-:W-:Y:S01]  /*2d80*/  @P5 FMUL R67, R67, 0.25 ;  /* 0x3e80000043435820 */ /* 0x000fe20000400000 */
[----:B------:R-:W-:-:S03]  /*2d90*/  @!P1 FMUL R58, R58, R58 ;  /* 0x0000003a3a3a9220 */ /* 0x000fc60000400000 */
[----:B------:R-:W-:Y:S01]  /*2da0*/  FSETP.GT.AND P2, PT, R63, 8.50705917302346158658e+37, PT ;  /* 0x7e8000003f00780b */ /* 0x000fe20003f44000 */
[----:B------:R3:W5:Y:S01]  /*2db0*/  MUFU.RCP R60, R70 ;  /* 0x00000046003c7308 */ /* 0x0007620000001000 */
[----:B-1----:R-:W-:Y:S01]  /*2dc0*/  @!P4 FMUL R56, R56, R56 ;  /* 0x000000383838c220 */ /* 0x002fe20000400000 */
[----:B------:R-:W-:Y:S01]  /*2dd0*/  @!P6 FMUL R52, R52, R52 ;  /* 0x000000343434e220 */ /* 0x000fe20000400000 */
[----:B------:R-:W-:Y:S01]  /*2de0*/  FADD R59, R59, 1 ;  /* 0x3f8000003b3b7421 */ /* 0x000fe20000000000 */
[----:B--2---:R-:W-:Y:S01]  /*2df0*/  @!P3 FMUL R35, R35, R35 ;  /* 0x000000232323b220 */ /* 0x004fe20000400000 */
[----:B---3--:R-:W-:Y:S02]  /*2e00*/  FSEL R70, R6, 1, P5 ;  /* 0x3f80000006467808 */ /* 0x008fe40002800000 */
[----:B------:R-:W-:Y:S01]  /*2e10*/  FSETP.GT.AND P5, PT, R61, 8.50705917302346158658e+37, PT ;  /* 0x7e8000003d00780b */ /* 0x000fe20003fa4000 */
[----:B------:R-:W-:Y:S01]  /*2e20*/  FADD R58, R58, 1 ;  /* 0x3f8000003a3a7421 */ /* 0x000fe20000000000 */
[----:B----4-:R-:W-:Y:S01]  /*2e30*/  FMUL R11, R74, R11 ;  /* 0x0000000b4a0b7220 */ /* 0x010fe20000400000 */
[----:B------:R-:W-:Y:S01]  /*2e40*/  FADD R56, R56, 1 ;  /* 0x3f80000038387421 */ /* 0x000fe20000000000 */
[----:B0-----:R-:W-:Y:S01]  /*2e50*/  FMUL R31, R88, R31 ;  /* 0x0000001f581f7220 */ /* 0x001fe20000400000 */
[----:B------:R-:W-:Y:S01]  /*2e60*/  FADD R52, R52, 1 ;  /* 0x3f80000034347421 */ /* 0x000fe20000000000 */
[----:B------:R-:W-:Y:S01]  /*2e70*/  FADD R35, R35, 1 ;  /* 0x3f80000023237421 */ /* 0x000fe20000000000 */
[----:B------:R-:W-:Y:S01]  /*2e80*/  FSETP.GT.AND P1, PT, R59, 8.50705917302346158658e+37, PT ;  /* 0x7e8000003b00780b */ /* 0x000fe20003f24000 */
[----:B------:R-:W-:Y:S01]  /*2e90*/  FMUL R11, R64, R11 ;  /* 0x0000000b400b7220 */ /* 0x000fe20000400000 */
[----:B------:R-:W-:Y:S01]  /*2ea0*/  FSETP.GT.AND P4, PT, R58, 8.50705917302346158658e+37, PT ;  /* 0x7e8000003a00780b */ /* 0x000fe20003f84000 */
[----:B------:R-:W-:Y:S01]  /*2eb0*/  FMUL R64, R26, R31 ;  /* 0x0000001f1a407220 */ /* 0x000fe20000400000 */
[----:B------:R-:W-:Y:S01]  /*2ec0*/  FSETP.GT.AND P6, PT, R56, 8.50705917302346158658e+37, PT ;  /* 0x7e8000003800780b */ /* 0x000fe20003fc4000 */
[----:B------:R-:W-:Y:S01]  /*2ed0*/  @P2 FMUL R63, R63, 0.25 ;  /* 0x3e8000003f3f2820 */ /* 0x000fe20000400000 */
[----:B------:R-:W-:Y:S01]  /*2ee0*/  FSETP.GT.AND P3, PT, R52, 8.50705917302346158658e+37, PT ;  /* 0x7e8000003400780b */ /* 0x000fe20003f64000 */
[----:B------:R-:W-:Y:S01]  /*2ef0*/  @!P0 STG.E.128 desc[UR6][R118.64], R80 ;  /* 0x0000005076008986 */ /* 0x000fe2000c101d06 */
[----:B------:R-:W-:Y:S01]  /*2f00*/  FSEL R26, R6, 1, P2 ;  /* 0x3f800000061a7808 */ /* 0x000fe20001000000 */
[----:B------:R-:W-:Y:S01]  /*2f10*/  @P5 FMUL R61, R61, 0.25 ;  /* 0x3e8000003d3d5820 */ /* 0x000fe20000400000 */
[----:B------:R-:W-:Y:S01]  /*2f20*/  FSETP.GT.AND P2, PT, R35, 8.50705917302346158658e+37, PT ;  /* 0x7e8000002300780b */ /* 0x000fe20003f44000 */
[----:B------:R-:W-:Y:S04]  /*2f30*/  @!P0 STG.E.128 desc[UR6][R116.64], R12 ;  /* 0x0000000c74008986 */ /* 0x000fe8000c101d06 */
[----:B------:R-:W-:Y:S01]  /*2f40*/  @!P0 STG.E.128 desc[UR6][R114.64], R84 ;  /* 0x0000005472008986 */ /* 0x000fe2000c101d06 */
[----:B------:R-:W0:Y:S03]  /*2f50*/  MUFU.RCP R78, R55 ;  /* 0x00000037004e7308 */ /* 0x000e260000001000 */
[----:B------:R1:W-:Y:S01]  /*2f60*/  @!P0 STG.E.128 desc[UR6][R112.64], R20 ;  /* 0x0000001470008986 */ /* 0x0003e2000c101d06 */
[----:B------:R-:W-:Y:S01]  /*2f70*/  BAR.SYNC.DEFER_BLOCKING 0x0 ;  /* 0x0000000000007b1d */ /* 0x000fe20000010000 */
[----:B------:R-:W-:Y:S01]  /*2f80*/  @P1 FMUL R59, R59, 0.25 ;  /* 0x3e8000003b3b1820 */ /* 0x000fe20000400000 */
[----:B------:R-:W-:-:S04]  /*2f90*/  @P4 FMUL R58, R58, 0.25 ;  /* 0x3e8000003a3a4820 */ /* 0x000fc80000400000 */
[----:B------:R-:W2:Y:S01]  /*2fa0*/  MUFU.RCP R67, R67 ;  /* 0x0000004300437308 */ /* 0x000ea20000001000 */
[----:B------:R-:W-:Y:S01]  /*2fb0*/  LOP3.LUT R75, R54, 0x100, RZ, 0xfc, !PT ;  /* 0x00000100364b7812 */ /* 0x000fe200078efcff */
[----:B------:R-:W-:Y:S01]  /*2fc0*/  FMUL R76, R76, R33 ;  /* 0x000000214c4c7220 */ /* 0x000fe20000400000 */
[----:B------:R-:W-:Y:S01]  /*2fd0*/  LOP3.LUT R77, R54, 0x200, RZ, 0xfc, !PT ;  /* 0x00000200364d7812 */ /* 0x000fe200078efcff */
[----:B------:R-:W-:-:S04]  /*2fe0*/  @P6 FMUL R56, R56, 0.25 ;  /* 0x3e80000038386820 */ /* 0x000fc80000400000 */
[----:B------:R-:W3:Y:S01]  /*2ff0*/  MUFU.RCP R61, R61 ;  /* 0x0000003d003d7308 */ /* 0x000ee20000001000 */
[----:B------:R-:W-:Y:S01]  /*3000*/  LOP3.LUT R54, R54, 0x300, RZ, 0xfc, !PT ;  /* 0x0000030036367812 */ /* 0x000fe200078efcff */
[----:B------:R-:W-:Y:S01]  /*3010*/  @P3 FMUL R52, R52, 0.25 ;  /* 0x3e80000034343820 */ /* 0x000fe20000400000 */
[----:B------:R-:W-:-:S05]  /*3020*/  @P2 FMUL R35, R35, 0.25 ;  /* 0x3e80000023232820 */ /* 0x000fca0000400000 */
[----:B------:R-:W4:Y:S01]  /*3030*/  MUFU.RCP R62, R62 ;  /* 0x0000003e003e7308 */ /* 0x000f220000001000 */
[----:B------:R-:W-:-:S07]  /*3040*/  LEA.HI R75, R75, UR4, RZ, 0x1c ;  /* 0x000000044b4b7c11 */ /* 0x000fce000f8fe0ff */
[----:B------:R-:W-:Y:S01]  /*3050*/  MUFU.RCP R63, R63 ;  /* 0x0000003f003f7308 */ /* 0x000fe20000001000 */
[----:B------:R-:W-:Y:S01]  /*3060*/  LEA.HI R77, R77, UR4, RZ, 0x1c ;  /* 0x000000044d4d7c11 */ /* 0x000fe2000f8fe0ff */
[----:B-----5:R-:W-:Y:S01]  /*3070*/  FMUL R60, R60, R29 ;  /* 0x0000001d3c3c7220 */ /* 0x020fe20000400000 */
[----:B------:R-:W-:Y:S01]  /*3080*/  LEA.HI R79, R54, UR4, RZ, 0x1c ;  /* 0x00000004364f7c11 */ /* 0x000fe2000f8fe0ff */
[----:B0-----:R-:W-:Y:S01]  /*3090*/  FMUL R78, R78, R27 ;  /* 0x0000001b4e4e7220 */ /* 0x001fe20000400000 */
[----:B------:R-:W-:Y:S01]  /*30a0*/  SHF.R.U32.HI R30, RZ, 0x2, R30 ;  /* 0x00000002ff1e7819 */ /* 0x000fe2000001161e */
[----:B-1----:R-:W0:Y:S02]  /*30b0*/  LDC.64 R20, c[0x0][0x280] ;  /* 0x0000a000ff147b82 */ /* 0x002e240000000a00 */
[----:B------:R1:W5:Y:S01]  /*30c0*/  MUFU.RCP R33, R34 ;  /* 0x0000002200217308 */ /* 0x0003620000001000 */
[C---:B------:R-:W-:Y:S02]  /*30d0*/  LEA R53, R66.reuse, R75, 0x2 ;  /* 0x0000004b42357211 */ /* 0x040fe400078e10ff */
[----:B------:R-:W-:-:S05]  /*30e0*/  LEA R54, R66, R77, 0x2 ;  /* 0x0000004d42367211 */ /* 0x000fca00078e10ff */
[----:B------:R-:W0:Y:S01]  /*30f0*/  MUFU.RCP R59, R59 ;  /* 0x0000003b003b7308 */ /* 0x000e220000001000 */
[----:B-1----:R-:W-:Y:S02]  /*3100*/  FSEL R34, R6, 1, P5 ;  /* 0x3f80000006227808 */ /* 0x002fe40002800000 */
[----:B------:R-:W-:-:S05]  /*3110*/  LEA R55, R66, R79, 0x2 ;  /* 0x0000004f42377211 */ /* 0x000fca00078e10ff */
[----:B------:R-:W1:Y:S01]  /*3120*/  MUFU.RCP R58, R58 ;  /* 0x0000003a003a7308 */ /* 0x000e620000001000 */
[----:B------:R-:W-:Y:S01]  /*3130*/  FMUL R66, R71, R32 ;  /* 0x0000002047427220 */ /* 0x000fe20000400000 */
[----:B--2---:R-:W-:Y:S01]  /*3140*/  FMUL R67, R67, R70 ;  /* 0x0000004643437220 */ /* 0x004fe20000400000 */
[----:B---3--:R-:W-:-:S05]  /*3150*/  FMUL R34, R61, R34 ;  /* 0x000000223d227220 */ /* 0x008fca0000400000 */
[----:B------:R-:W2:Y:S01]  /*3160*/  MUFU.RCP R56, R56 ;  /* 0x0000003800387308 */ /* 0x000ea20000001000 */
[----:B----4-:R-:W-:Y:S01]  /*3170*/  FMUL R25, R62, R25 ;  /* 0x000000193e197220 */ /* 0x010fe20000400000 */
[----:B------:R-:W-:-:S06]  /*3180*/  FMUL R32, R65, R76 ;  /* 0x0000004c41207220 */ /* 0x000fcc0000400000 */
[----:B------:R-:W3:Y:S01]  /*3190*/  MUFU.RCP R52, R52 ;  /* 0x0000003400347308 */ /* 0x000ee20000001000 */
[----:B------:R-:W-:Y:S01]  /*31a0*/  FMUL R62, R69, R60 ;  /* 0x0000003c453e7220 */ /* 0x000fe20000400000 */
[----:B------:R-:W-:-:S06]  /*31b0*/  FMUL R7, R7, R66 ;  /* 0x0000004207077220 */ /* 0x000fcc0000400000 */
[----:B------:R-:W4:Y:S01]  /*31c0*/  MUFU.RCP R35, R35 ;  /* 0x0000002300237308 */ /* 0x000f220000001000 */
[----:B------:R-:W-:Y:S01]  /*31d0*/  FMUL R29, R5, R78 ;  /* 0x0000004e051d7220 */ /* 0x000fe20000400000 */
[----:B------:R-:W-:Y:S01]  /*31e0*/  FSEL R60, R6, 1, P1 ;  /* 0x3f800000063c7808 */ /* 0x000fe20000800000 */
[----:B------:R-:W-:Y:S01]  /*31f0*/  FMUL R28, R28, R67 ;  /* 0x000000431c1c7220 */ /* 0x000fe20000400000 */
[----:B------:R-:W-:Y:S01]  /*3200*/  FMUL R31, R9, R34 ;  /* 0x00000022091f7220 */ /* 0x000fe20000400000 */
[----:B------:R-:W-:Y:S01]  /*3210*/  FSEL R5, R6, 1, P4 ;  /* 0x3f80000006057808 */ /* 0x000fe20002000000 */
[----:B------:R-:W-:Y:S01]  /*3220*/  FMUL R27, R68, R25 ;  /* 0x00000019441b7220 */ /* 0x000fe20000400000 */
[----:B-----5:R-:W-:Y:S01]  /*3230*/  FMUL R33, R33, R24 ;  /* 0x0000001821217220 */ /* 0x020fe20000400000 */
[C---:B------:R-:W-:Y:S01]  /*3240*/  FSEL R9, R6.reuse, 1, P6 ;  /* 0x3f80000006097808 */ /* 0x040fe20003000000 */
[----:B------:R-:W-:Y:S01]  /*3250*/  FMUL R26, R63, R26 ;  /* 0x0000001a3f1a7220 */ /* 0x000fe20000400000 */
[C---:B------:R-:W-:Y:S01]  /*3260*/  FSEL R25, R6.reuse, 1, P3 ;  /* 0x3f80000006197808 */ /* 0x040fe20001800000 */
[----:B------:R-:W-:Y:S01]  /*3270*/  STS [R10], R11 ;  /* 0x0000000b0a007388 */ /* 0x000fe20000000800 */
[----:B------:R-:W-:Y:S01]  /*3280*/  FSEL R6, R6, 1, P2 ;  /* 0x3f80000006067808 */ /* 0x000fe20001000000 */
[----:B0-----:R-:W-:-:S02]  /*3290*/  FMUL R59, R59, R60 ;  /* 0x0000003c3b3b7220 */ /* 0x001fc40000400000 */
[----:B------:R-:W-:Y:S01]  /*32a0*/  STS [R53+0x400], R32 ;  /* 0x0004002035007388 */ /* 0x000fe20000000800 */
[----:B------:R-:W-:Y:S01]  /*32b0*/  FMUL R33, R72, R33 ;  /* 0x0000002148217220 */ /* 0x000fe20000400000 */
[----:B-1----:R-:W-:Y:S02]  /*32c0*/  FMUL R5, R58, R5 ;  /* 0x000000053a057220 */ /* 0x002fe40000400000 */
[----:B------:R0:W-:Y:S01]  /*32d0*/  STS [R54+0x800], R7 ;  /* 0x0008000736007388 */ /* 0x0001e20000000800 */
[----:B------:R-:W-:Y:S01]  /*32e0*/  FMUL R26, R73, R26 ;  /* 0x0000001a491a7220 */ /* 0x000fe20000400000 */
[----:B--2---:R-:W-:Y:S02]  /*32f0*/  FMUL R56, R56, R9 ;  /* 0x0000000938387220 */ /* 0x004fe40000400000 */
[----:B------:R-:W-:Y:S01]  /*3300*/  STS [R55+0xc00], R28 ;  /* 0x000c001c37007388 */ /* 0x000fe20000000800 */
[----:B---3--:R-:W-:Y:S01]  /*3310*/  FMUL R25, R52, R25 ;  /* 0x0000001934197220 */ /* 0x008fe20000400000 */
[----:B------:R-:W-:-:S02]  /*3320*/  FMUL R8, R8, R59 ;  /* 0x0000003b08087220 */ /* 0x000fc40000400000 */
[----:B------:R-:W-:Y:S01]  /*3330*/  STS [R10+0x100], R27 ;  /* 0x0001001b0a007388 */ /* 0x000fe20000000800 */
[----:B----4-:R-:W-:Y:S01]  /*3340*/  FMUL R6, R35, R6 ;  /* 0x0000000623067220 */ /* 0x010fe20000400000 */
[----:B------:R-:W-:Y:S02]  /*3350*/  FMUL R9, R16, R5 ;  /* 0x0000000510097220 */ /* 0x000fe40000400000 */
[----:B------:R-:W-:Y:S01]  /*3360*/  STS [R53+0x500], R62 ;  /* 0x0005003e35007388 */ /* 0x000fe20000000800 */
[----:B------:R-:W-:-:S03]  /*3370*/  FMUL R56, R17, R56 ;  /* 0x0000003811387220 */ /* 0x000fc60000400000 */
[----:B------:R-:W-:Y:S01]  /*3380*/  STS [R54+0x900], R29 ;  /* 0x0009001d36007388 */ /* 0x000fe20000000800 */
[----:B------:R-:W-:-:S03]  /*3390*/  FMUL R25, R18, R25 ;  /* 0x0000001912197220 */ /* 0x000fc60000400000 */
[----:B------:R-:W-:Y:S01]  /*33a0*/  STS [R55+0xd00], R64 ;  /* 0x000d004037007388 */ /* 0x000fe20000000800 */
[----:B------:R-:W-:-:S03]  /*33b0*/  FMUL R12, R19, R6 ;  /* 0x00000006130c7220 */ /* 0x000fc60000400000 */
[----:B------:R-:W-:Y:S04]  /*33c0*/  STS [R10+0x200], R33 ;  /* 0x000200210a007388 */ /* 0x000fe80000000800 */
[----:B------:R-:W-:Y:S04]  /*33d0*/  STS [R53+0x600], R26 ;  /* 0x0006001a35007388 */ /* 0x000fe80000000800 */
[----:B------:R-:W-:Y:S04]  /*33e0*/  STS [R54+0xa00], R31 ;  /* 0x000a001f36007388 */ /* 0x000fe80000000800 */
[----:B------:R1:W-:Y:S04]  /*33f0*/  STS [R55+0xe00], R8 ;  /* 0x000e000837007388 */ /* 0x0003e80000000800 */
[----:B------:R-:W-:Y:S04]  /*3400*/  @!P0 STG.E.128 desc[UR6][R110.64], R36 ;  /* 0x000000246e008986 */ /* 0x000fe8000c101d06 */
[----:B------:R2:W-:Y:S01]  /*3410*/  STS [R10+0x300], R9 ;  /* 0x000300090a007388 */ /* 0x0005e20000000800 */
[----:B------:R-:W-:-:S03]  /*3420*/  LOP3.LUT R24, R2, 0x3fc, RZ, 0xc0, !PT ;  /* 0x000003fc02187812 */ /* 0x000fc600078ec0ff */
[----:B------:R-:W-:Y:S04]  /*3430*/  @!P0 STG.E.128 desc[UR6][R108.64], R40 ;  /* 0x000000286c008986 */ /* 0x000fe8000c101d06 */
[----:B------:R-:W-:Y:S04]  /*3440*/  STS [R53+0x700], R56 ;  /* 0x0007003835007388 */ /* 0x000fe80000000800 */
[----:B------:R-:W-:Y:S04]  /*3450*/  @!P0 STG.E.128 desc[UR6][R104.64], R44 ;  /* 0x0000002c68008986 */ /* 0x000fe8000c101d06 */
[----:B------:R-:W-:Y:S04]  /*3460*/  STS [R54+0xb00], R25 ;  /* 0x000b001936007388 */ /* 0x000fe80000000800 */
[----:B------:R-:W-:Y:S04]  /*3470*/  @!P0 STG.E.128 desc[UR6][R102.64], R48 ;  /* 0x0000003066008986 */ /* 0x000fe8000c101d06 */
[----:B------:R-:W-:Y:S01]  /*3480*/  STS [R55+0xf00], R12 ;  /* 0x000f000c37007388 */ /* 0x000fe20000000800 */
[----:B------:R-:W-:-:S02]  /*3490*/  LOP3.LUT R5, R24, 0x400, RZ, 0xfc, !PT ;  /* 0x0000040018057812 */ /* 0x000fc400078efcff */
[----:B0-----:R-:W-:Y:S02]  /*34a0*/  LOP3.LUT R7, R24, 0x800, RZ, 0xfc, !PT ;  /* 0x0000080018077812 */ /* 0x001fe400078efcff */
[----:B------:R-:W-:Y:S02]  /*34b0*/  SHF.R.U32.HI R6, RZ, 0x4, R5 ;  /* 0x00000004ff067819 */ /* 0x000fe40000011605 */
[----:B------:R-:W-:Y:S02]  /*34c0*/  SHF.R.U32.HI R7, RZ, 0x4, R7 ;  /* 0x00000004ff077819 */ /* 0x000fe40000011607 */
[----:B------:R-:W-:Y:S02]  /*34d0*/  LOP3.LUT R5, R30, 0x30, RZ, 0xc0, !PT ;  /* 0x000000301e057812 */ /* 0x000fe400078ec0ff */
[----:B------:R-:W-:Y:S02]  /*34e0*/  LOP3.LUT R6, R6, 0x70, RZ, 0xc0, !PT ;  /* 0x0000007006067812 */ /* 0x000fe400078ec0ff */
[----:B-1----:R-:W-:-:S02]  /*34f0*/  LOP3.LUT R8, R7, 0xb0, RZ, 0xc0, !PT ;  /* 0x000000b007087812 */ /* 0x002fc400078ec0ff */
[----:B------:R-:W-:Y:S02]  /*3500*/  IADD3 R5, R5, UR4, RZ ;  /* 0x0000000405057c10 */ /* 0x000fe4000fffe0ff */
[----:B------:R-:W-:Y:S02]  /*3510*/  IADD3 R7, R6, UR4, RZ ;  /* 0x0000000406077c10 */ /* 0x000fe4000fffe0ff */
[----:B--2---:R-:W-:Y:S02]  /*3520*/  IADD3 R9, R8, UR4, RZ ;  /* 0x0000000408097c10 */ /* 0x004fe4000fffe0ff */
[C---:B------:R-:W-:Y:S02]  /*3530*/  LEA R8, R24.reuse, R5, 0x2 ;  /* 0x0000000518087211 */ /* 0x040fe400078e10ff */
[C---:B------:R-:W-:Y:S01]  /*3540*/  LEA R7, R24.reuse, R7, 0x2 ;  /* 0x0000000718077211 */ /* 0x040fe200078e10ff */
[----:B------:R-:W-:Y:S01]  /*3550*/  BAR.SYNC.DEFER_BLOCKING 0x0 ;  /* 0x0000000000007b1d */ /* 0x000fe20000010000 */
[----:B------:R-:W-:-:S02]  /*3560*/  LEA R16, R24, R9, 0x2 ;  /* 0x0000000918107211 */ /* 0x000fc400078e10ff */
[----:B------:R-:W-:Y:S02]  /*3570*/  LOP3.LUT R2, R2, 0xfc, RZ, 0xc0, !PT ;  /* 0x000000fc02027812 */ /* 0x000fe400078ec0ff */
[--C-:B------:R-:W-:Y:S02]  /*3580*/  SHF.R.S32.HI R6, RZ, 0x17, R3.reuse ;  /* 0x00000017ff067819 */ /* 0x100fe40000011403 */
[----:B------:R-:W-:Y:S02]  /*3590*/  PRMT R2, R2, 0x6540, R3 ;  /* 0x0000654002027816 */ /* 0x000fe40000000003 */
[----:B------:R-:W-:-:S04]  /*35a0*/  SGXT R3, R6, 0x1 ;  /* 0x000000010603781a */ /* 0x000fc80000000200 */
[----:B------:R-:W-:Y:S01]  /*35b0*/  LEA.HI R3, R3, R2, RZ, 0xc ;  /* 0x0000000203037211 */ /* 0x000fe200078f60ff */
[----:B------:R-:W0:Y:S04]  /*35c0*/  LDS.128 R8, [R8] ;  /* 0x0000000008087984 */ /* 0x000e280000000c00 */
[----:B------:R1:W2:Y:S04]  /*35d0*/  LDS.128 R12, [R7+0x1000] ;  /* 0x00100000070c7984 */ /* 0x0002a80000000c00 */
[----:B------:R-:W3:Y:S01]  /*35e0*/  LDS.128 R16, [R16+0x2000] ;  /* 0x0020000010107984 */ /* 0x000ee20000000c00 */
[----:B------:R-:W-:-:S02]  /*35f0*/  SHF.R.U32.HI R5, RZ, 0x6, R0 ;  /* 0x00000006ff057819 */ /* 0x000fc40000011600 */
[----:B------:R-:W-:Y:S02]  /*3600*/  SHF.L.U32 R0, R3, 0x9, RZ ;  /* 0x0000000903007819 */ /* 0x000fe400000006ff */
[----:B------:R-:W-:Y:S02]  /*3610*/  SGXT.U32 R5, R5, 0x2 ;  /* 0x000000020505781a */ /* 0x000fe40000000000 */
[----:B------:R-:W-:Y:S02]  /*3620*/  LOP3.LUT R3, R3, 0xfffff000, RZ, 0xc0, !PT ;  /* 0xfffff00003037812 */ /* 0x000fe400078ec0ff */
[----:B------:R-:W-:Y:S02]  /*3630*/  LOP3.LUT R0, R0, 0xffe00000, RZ, 0xc0, !PT ;  /* 0xffe0000000007812 */ /* 0x000fe400078ec0ff */
[----:B------:R-:W-:Y:S02]  /*3640*/  LOP3.LUT R5, R5, R4, RZ, 0xfc, !PT ;  /* 0x0000000405057212 */ /* 0x000fe400078efcff */
[----:B------:R-:W-:-:S02]  /*3650*/  IADD3 R22, R0, R2, -R3 ;  /* 0x0000000200167210 */ /* 0x000fc40007ffe803 */
[----:B------:R-:W-:Y:S02]  /*3660*/  LOP3.LUT R0, R24, 0xc00, RZ, 0xfc, !PT ;  /* 0x00000c0018007812 */ /* 0x000fe400078efcff */
[C---:B------:R-:W-:Y:S02]  /*3670*/  LOP3.LUT R3, R5.reuse, 0x4, RZ, 0xfc, !PT ;  /* 0x0000000405037812 */ /* 0x040fe400078efcff */
[C---:B------:R-:W-:Y:S02]  /*3680*/  LOP3.LUT R2, R5.reuse, 0x8, RZ, 0xfc, !PT ;  /* 0x0000000805027812 */ /* 0x040fe400078efcff */
[----:B------:R-:W-:Y:S02]  /*3690*/  SHF.R.U32.HI R4, RZ, 0x4, R0 ;  /* 0x00000004ff047819 */ /* 0x000fe40000011600 */
[C---:B------:R-:W-:Y:S02]  /*36a0*/  LOP3.LUT R0, R5.reuse, 0xc, RZ, 0xfc, !PT ;  /* 0x0000000c05007812 */ /* 0x040fe400078efcff */
[----:B------:R-:W-:-:S02]  /*36b0*/  ISETP.GE.AND P1, PT, R5, 0x200, PT ;  /* 0x000002000500780c */ /* 0x000fc40003f26270 */
[----:B------:R-:W-:Y:S02]  /*36c0*/  ISETP.GE.AND P2, PT, R3, 0x200, PT ;  /* 0x000002000300780c */ /* 0x000fe40003f46270 */
[----:B------:R-:W-:Y:S02]  /*36d0*/  ISETP.GE.AND P3, PT, R2, 0x200, PT ;  /* 0x000002000200780c */ /* 0x000fe40003f66270 */
[-C--:B------:R-:W-:Y:S02]  /*36e0*/  LEA R5, R5, R22.reuse, 0xc ;  /* 0x0000001605057211 */ /* 0x080fe400078e60ff */
[----:B------:R-:W-:Y:S02]  /*36f0*/  ISETP.GE.AND P0, PT, R0, 0x200, PT ;  /* 0x000002000000780c */ /* 0x000fe40003f06270 */
[----:B------:R-:W-:Y:S02]  /*3700*/  LOP3.LUT R4, R4, 0xf0, RZ, 0xc0, !PT ;  /* 0x000000f004047812 */ /* 0x000fe400078ec0ff */
[----:B-1----:R-:W-:-:S02]  /*3710*/  LEA R7, R3, R22, 0xc ;  /* 0x0000001603077211 */ /* 0x002fc400078e60ff */
[----:B------:R-:W-:Y:S01]  /*3720*/  LEA R23, R2, R22, 0xc ;  /* 0x0000001602177211 */ /* 0x000fe200078e60ff */
[----:B------:R-:W-:Y:S01]  /*3730*/  IMAD.WIDE R2, R5, 0x4, R20 ;  /* 0x0000000405027825 */ /* 0x000fe200078e0214 */
[----:B------:R-:W-:-:S03]  /*3740*/  IADD3 R25, R4, UR4, RZ ;  /* 0x0000000404197c10 */ /* 0x000fc6000fffe0ff */
[--C-:B------:R-:W-:Y:S01]  /*3750*/  IMAD.WIDE R4, R7, 0x4, R20.reuse ;  /* 0x0000000407047825 */ /* 0x100fe200078e0214 */
[----:B0-----:R0:W-:Y:S03]  /*3760*/  @!P1 STG.E.128 desc[UR6][R2.64], R8 ;  /* 0x0000000802009986 */ /* 0x0011e6000c101d06 */
[----:B------:R-:W-:Y:S01]  /*3770*/  IMAD.WIDE R6, R23, 0x4, R20 ;  /* 0x0000000417067825 */ /* 0x000fe200078e0214 */
[----:B--2---:R0:W-:Y:S01]  /*3780*/  @!P2 STG.E.128 desc[UR6][R4.64], R12 ;  /* 0x0000000c0400a986 */ /* 0x0041e2000c101d06 */
[----:B------:R-:W-:-:S03]  /*3790*/  LEA R25, R24, R25, 0x2 ;  /* 0x0000001918197211 */ /* 0x000fc600078e10ff */
[----:B---3--:R0:W-:Y:S02]  /*37a0*/  @!P3 STG.E.128 desc[UR6][R6.64], R16 ;  /* 0x000000100600b986 */ /* 0x0081e4000c101d06 */
[----:B0-----:R-:W-:Y:S05]  /*37b0*/  @P0 EXIT ;  /* 0x000000000000094d */ /* 0x001fea0003800000 */
[----:B------:R-:W1:Y:S01]  /*37c0*/  LDS.128 R24, [R25+0x3000] ;  /* 0x0030000019187984 */ /* 0x000e620000000c00 */
[----:B0-----:R-:W-:-:S05]  /*37d0*/  LEA R3, R0, R22, 0xc ;  /* 0x0000001600037211 */ /* 0x001fca00078e60ff */
[----:B------:R-:W-:-:S05]  /*37e0*/  IMAD.WIDE R2, R3, 0x4, R20 ;  /* 0x0000000403027825 */ /* 0x000fca00078e0214 */
[----:B-1----:R-:W-:Y:S01]  /*37f0*/  STG.E.128 desc[UR6][R2.64], R24 ;  /* 0x0000001802007986 */ /* 0x002fe2000c101d06 */
[----:B------:R-:W-:Y:S05]  /*3800*/  EXIT ;  /* 0x000000000000794d */ /* 0x000fea0003800000 */
.L_x_0:
[----:B------:R-:W-:-:S00]  /*3810*/  BRA `(.L_x_0) ;  /* 0xfffffffc00fc7947 */ /* 0x000fc0000383ffff */
[----:B------:R-:W-:-:S00]  /*3820*/  NOP ;  /* 0x0000000000007918 */ /* 0x000fc00000000000 */
        /* <DEDUP_REMOVED lines=13> */
.L_x_1:


//--------------------- .nv.global.init           --------------------------
	.section	.nv.global.init,"aw",@progbits
.nv.global.init:
	.type		_$_str,@object
	.size		_$_str,(_$_str_$_2 - _$_str)
_$_str:
        /*0000*/ 	.byte	0x5f, 0x5f, 0x43, 0x55, 0x44, 0x41, 0x5f, 0x46, 0x54, 0x5a, 0x00
	.type		_$_str_$_2,@object
	.size		_$_str_$_2,(.L_1 - _$_str_$_2)
_$_str_$_2:
        /*000b*/ 	.byte	0x5f, 0x5f, 0x43, 0x55, 0x44, 0x41, 0x5f, 0x50, 0x52, 0x45, 0x43, 0x5f, 0x53, 0x51, 0x52, 0x54
        /*001b*/ 	.byte	0x00
.L_1:


//--------------------- .nv.shared.triton_poi_fused__native_batch_norm_legit_no_training_add_convolution_mul_sigmoid_silu_5 --------------------------
	.section	.nv.shared.triton_poi_fused__native_batch_norm_legit_no_training_add_convolution_mul_sigmoid_silu_5,"aw",@nobits
	.sectionflags	@""
	.align	16
	.zero		1024


//--------------------- .nv.constant0.triton_poi_fused__native_batch_norm_legit_no_training_add_convolution_mul_sigmoid_silu_5 --------------------------
	.section	.nv.constant0.triton_poi_fused__native_batch_norm_legit_no_training_add_convolution_mul_sigmoid_silu_5,"a",@progbits
	.sectionflags	@""
	.align	4
.nv.constant0.triton_poi_fused__native_batch_norm_legit_no_training_add_convolution_mul_sigmoid_silu_5:
	.zero		656
